//
// Generated by NVIDIA NVVM Compiler
//
// Compiler Build ID: CL-36424714
// Cuda compilation tools, release 13.0, V13.0.88
// Based on NVVM 20.0.0
//

.version 9.0
.target sm_100
.address_size 64

	// .globl	forward_kernel_fp32

.visible .entry forward_kernel_fp32(
	.param .u64 .ptr .align 1 forward_kernel_fp32_param_0,
	.param .u64 .ptr .align 1 forward_kernel_fp32_param_1,
	.param .u64 .ptr .align 1 forward_kernel_fp32_param_2,
	.param .u64 .ptr .align 1 forward_kernel_fp32_param_3,
	.param .u64 .ptr .align 1 forward_kernel_fp32_param_4,
	.param .u64 .ptr .align 1 forward_kernel_fp32_param_5,
	.param .u64 .ptr .align 1 forward_kernel_fp32_param_6,
	.param .u64 .ptr .align 1 forward_kernel_fp32_param_7,
	.param .u64 .ptr .align 1 forward_kernel_fp32_param_8,
	.param .u32 forward_kernel_fp32_param_9,
	.param .u32 forward_kernel_fp32_param_10,
	.param .u32 forward_kernel_fp32_param_11
)
{
	.reg .pred 	%p<32>;
	.reg .b32 	%r<53>;
	.reg .b32 	%f<124>;
	.reg .b64 	%rd<66>;

	ld.param.u64 	%rd29, [forward_kernel_fp32_param_1];
	ld.param.u64 	%rd30, [forward_kernel_fp32_param_2];
	ld.param.u64 	%rd31, [forward_kernel_fp32_param_3];
	ld.param.u64 	%rd32, [forward_kernel_fp32_param_4];
	ld.param.u64 	%rd25, [forward_kernel_fp32_param_5];
	ld.param.u64 	%rd27, [forward_kernel_fp32_param_7];
	ld.param.u64 	%rd28, [forward_kernel_fp32_param_8];
	ld.param.u32 	%r27, [forward_kernel_fp32_param_9];
	ld.param.u32 	%r29, [forward_kernel_fp32_param_11];
	cvta.to.global.u64 	%rd1, %rd31;
	cvta.to.global.u64 	%rd2, %rd30;
	cvta.to.global.u64 	%rd3, %rd29;
	cvta.to.global.u64 	%rd4, %rd32;
	mov.u32 	%r30, %ctaid.x;
	mov.u32 	%r31, %ntid.x;
	mul.lo.s32 	%r1, %r30, %r31;
	mov.u32 	%r32, %tid.x;
	add.s32 	%r45, %r1, %r32;
	mul.lo.s32 	%r3, %r29, %r27;
	setp.ge.s32 	%p1, %r45, %r3;
	@%p1 bra 	$L__BB0_43;
	ld.param.u32 	%r41, [forward_kernel_fp32_param_10];
	cvta.to.global.u64 	%rd33, %rd27;
	cvta.to.global.u64 	%rd34, %rd25;
	cvta.to.global.u64 	%rd35, %rd28;
	ld.global.f32 	%f55, [%rd4];
	add.f32 	%f56, %f55, 0f3F000000;
	ld.global.f32 	%f57, [%rd3];
	mul.f32 	%f119, %f56, %f57;
	mul.wide.s32 	%rd36, %r45, 4;
	add.s64 	%rd5, %rd33, %rd36;
	mov.b32 	%r33, 0;
	st.global.u32 	[%rd5], %r33;
	add.s64 	%rd6, %rd34, %rd36;
	st.global.u32 	[%rd6], %r33;
	add.s64 	%rd7, %rd35, %rd36;
	st.global.f32 	[%rd7], %f119;
	setp.lt.s32 	%p2, %r41, 1;
	@%p2 bra 	$L__BB0_43;
	ld.param.u32 	%r42, [forward_kernel_fp32_param_10];
	setp.lt.u32 	%p3, %r42, 4;
	mov.f32 	%f118, 0f00000000;
	mov.b32 	%r52, 0;
	@%p3 bra 	$L__BB0_33;
	mov.f32 	%f118, 0f00000000;
	mov.b32 	%r47, 0;
	mul.wide.s32 	%rd12, %r3, 4;
	mov.u32 	%r46, %r3;
$L__BB0_4:
	ld.param.u64 	%rd61, [forward_kernel_fp32_param_0];
	cvta.to.global.u64 	%rd37, %rd61;
	mul.wide.s32 	%rd38, %r45, 4;
	add.s64 	%rd8, %rd37, %rd38;
	ld.global.f32 	%f60, [%rd8];
	add.f32 	%f4, %f119, %f60;
	mul.wide.s32 	%rd39, %r46, 4;
	add.s64 	%rd9, %rd7, %rd39;
	st.global.f32 	[%rd9], %f4;
	ld.global.f32 	%f5, [%rd3];
	setp.ltu.f32 	%p4, %f4, %f5;
	@%p4 bra 	$L__BB0_6;
	ld.global.f32 	%f62, [%rd2];
	setp.lt.f32 	%p5, %f118, %f62;
	mov.f32 	%f110, 0f3F800000;
	@%p5 bra 	$L__BB0_8;
$L__BB0_6:
	setp.geu.f32 	%p6, %f4, 0f00000000;
	mov.f32 	%f110, 0f00000000;
	@%p6 bra 	$L__BB0_8;
	ld.global.f32 	%f64, [%rd1];
	setp.gt.f32 	%p7, %f118, %f64;
	selp.f32 	%f110, 0fBF800000, 0f00000000, %p7;
$L__BB0_8:
	cvt.rn.f32.u32 	%f65, %r47;
	ld.global.f32 	%f8, [%rd2];
	setp.leu.f32 	%p8, %f8, %f65;
	@%p8 bra 	$L__BB0_10;
	ld.global.f32 	%f66, [%rd4];
	mul.f32 	%f67, %f5, %f66;
	div.rn.f32 	%f68, %f67, %f8;
	fma.rn.f32 	%f111, %f110, %f5, %f68;
	bra.uni 	$L__BB0_11;
$L__BB0_10:
	mul.f32 	%f111, %f110, %f5;
$L__BB0_11:
	ld.param.u64 	%rd63, [forward_kernel_fp32_param_6];
	sub.f32 	%f69, %f4, %f111;
	add.f32 	%f12, %f118, %f110;
	mul.wide.s32 	%rd40, %r46, 4;
	add.s64 	%rd10, %rd6, %rd40;
	st.global.f32 	[%rd10], %f110;
	add.s64 	%rd11, %rd5, %rd40;
	st.global.f32 	[%rd11], %f12;
	cvta.to.global.u64 	%rd41, %rd63;
	mul.wide.s32 	%rd42, %r45, 4;
	add.s64 	%rd43, %rd41, %rd42;
	st.global.f32 	[%rd43], %f69;
	add.s64 	%rd13, %rd8, %rd12;
	ld.global.f32 	%f70, [%rd13];
	add.f32 	%f13, %f69, %f70;
	add.s64 	%rd14, %rd9, %rd12;
	st.global.f32 	[%rd14], %f13;
	ld.global.f32 	%f14, [%rd3];
	setp.ltu.f32 	%p9, %f13, %f14;
	@%p9 bra 	$L__BB0_13;
	ld.global.f32 	%f72, [%rd2];
	setp.lt.f32 	%p10, %f12, %f72;
	mov.f32 	%f112, 0f3F800000;
	@%p10 bra 	$L__BB0_15;
$L__BB0_13:
	setp.geu.f32 	%p11, %f13, 0f00000000;
	mov.f32 	%f112, 0f00000000;
	@%p11 bra 	$L__BB0_15;
	ld.global.f32 	%f74, [%rd1];
	setp.gt.f32 	%p12, %f12, %f74;
	selp.f32 	%f112, 0fBF800000, 0f00000000, %p12;
$L__BB0_15:
	add.s32 	%r7, %r47, 1;
	cvt.rn.f32.u32 	%f75, %r7;
	ld.global.f32 	%f17, [%rd2];
	setp.gt.f32 	%p13, %f17, %f75;
	@%p13 bra 	$L__BB0_17;
	mul.f32 	%f113, %f112, %f14;
	bra.uni 	$L__BB0_18;
$L__BB0_17:
	ld.global.f32 	%f76, [%rd4];
	mul.f32 	%f77, %f14, %f76;
	div.rn.f32 	%f78, %f77, %f17;
	fma.rn.f32 	%f113, %f112, %f14, %f78;
$L__BB0_18:
	ld.param.u64 	%rd64, [forward_kernel_fp32_param_6];
	sub.f32 	%f79, %f13, %f113;
	add.f32 	%f21, %f12, %f112;
	add.s64 	%rd15, %rd10, %rd12;
	st.global.f32 	[%rd15], %f112;
	add.s64 	%rd16, %rd11, %rd12;
	st.global.f32 	[%rd16], %f21;
	cvta.to.global.u64 	%rd44, %rd64;
	mul.wide.s32 	%rd45, %r45, 4;
	add.s64 	%rd46, %rd44, %rd45;
	add.s64 	%rd17, %rd46, %rd12;
	st.global.f32 	[%rd17], %f79;
	add.s64 	%rd18, %rd13, %rd12;
	ld.global.f32 	%f80, [%rd18];
	add.f32 	%f22, %f79, %f80;
	add.s64 	%rd19, %rd14, %rd12;
	st.global.f32 	[%rd19], %f22;
	ld.global.f32 	%f23, [%rd3];
	setp.ltu.f32 	%p14, %f22, %f23;
	@%p14 bra 	$L__BB0_20;
	ld.global.f32 	%f82, [%rd2];
	setp.lt.f32 	%p15, %f21, %f82;
	mov.f32 	%f114, 0f3F800000;
	@%p15 bra 	$L__BB0_22;
$L__BB0_20:
	setp.geu.f32 	%p16, %f22, 0f00000000;
	mov.f32 	%f114, 0f00000000;
	@%p16 bra 	$L__BB0_22;
	ld.global.f32 	%f84, [%rd1];
	setp.gt.f32 	%p17, %f21, %f84;
	selp.f32 	%f114, 0fBF800000, 0f00000000, %p17;
$L__BB0_22:
	add.s32 	%r8, %r7, 1;
	cvt.rn.f32.u32 	%f85, %r8;
	ld.global.f32 	%f26, [%rd2];
	setp.gt.f32 	%p18, %f26, %f85;
	@%p18 bra 	$L__BB0_24;
	mul.f32 	%f115, %f114, %f23;
	bra.uni 	$L__BB0_25;
$L__BB0_24:
	ld.global.f32 	%f86, [%rd4];
	mul.f32 	%f87, %f23, %f86;
	div.rn.f32 	%f88, %f87, %f26;
	fma.rn.f32 	%f115, %f114, %f23, %f88;
$L__BB0_25:
	sub.f32 	%f89, %f22, %f115;
	add.f32 	%f30, %f21, %f114;
	add.s64 	%rd20, %rd15, %rd12;
	st.global.f32 	[%rd20], %f114;
	add.s64 	%rd21, %rd16, %rd12;
	st.global.f32 	[%rd21], %f30;
	add.s64 	%rd22, %rd17, %rd12;
	st.global.f32 	[%rd22], %f89;
	add.s64 	%rd47, %rd18, %rd12;
	ld.global.f32 	%f90, [%rd47];
	add.f32 	%f31, %f89, %f90;
	add.s64 	%rd48, %rd19, %rd12;
	st.global.f32 	[%rd48], %f31;
	ld.global.f32 	%f32, [%rd3];
	setp.ltu.f32 	%p19, %f31, %f32;
	@%p19 bra 	$L__BB0_27;
	ld.global.f32 	%f92, [%rd2];
	setp.lt.f32 	%p20, %f30, %f92;
	mov.f32 	%f116, 0f3F800000;
	@%p20 bra 	$L__BB0_29;
$L__BB0_27:
	setp.geu.f32 	%p21, %f31, 0f00000000;
	mov.f32 	%f116, 0f00000000;
	@%p21 bra 	$L__BB0_29;
	ld.global.f32 	%f94, [%rd1];
	setp.gt.f32 	%p22, %f30, %f94;
	selp.f32 	%f116, 0fBF800000, 0f00000000, %p22;
$L__BB0_29:
	add.s32 	%r9, %r8, 1;
	cvt.rn.f32.u32 	%f95, %r9;
	ld.global.f32 	%f35, [%rd2];
	setp.gt.f32 	%p23, %f35, %f95;
	@%p23 bra 	$L__BB0_31;
	mul.f32 	%f117, %f116, %f32;
	bra.uni 	$L__BB0_32;
$L__BB0_31:
	ld.global.f32 	%f96, [%rd4];
	mul.f32 	%f97, %f32, %f96;
	div.rn.f32 	%f98, %f97, %f35;
	fma.rn.f32 	%f117, %f116, %f32, %f98;
$L__BB0_32:
	ld.param.u32 	%r43, [forward_kernel_fp32_param_10];
	sub.f32 	%f119, %f31, %f117;
	add.f32 	%f118, %f30, %f116;
	add.s64 	%rd49, %rd20, %rd12;
	st.global.f32 	[%rd49], %f116;
	add.s64 	%rd50, %rd21, %rd12;
	st.global.f32 	[%rd50], %f118;
	add.s64 	%rd51, %rd22, %rd12;
	st.global.f32 	[%rd51], %f119;
	shl.b32 	%r36, %r3, 2;
	add.s32 	%r46, %r46, %r36;
	add.s32 	%r45, %r45, %r36;
	add.s32 	%r47, %r9, 1;
	and.b32  	%r52, %r43, 2147483644;
	setp.ne.s32 	%p24, %r47, %r52;
	@%p24 bra 	$L__BB0_4;
$L__BB0_33:
	ld.param.u32 	%r44, [forward_kernel_fp32_param_10];
	and.b32  	%r15, %r44, 3;
	setp.eq.s32 	%p25, %r15, 0;
	@%p25 bra 	$L__BB0_43;
	ld.param.u32 	%r40, [forward_kernel_fp32_param_9];
	mad.lo.s32 	%r51, %r3, %r52, %r3;
	mul.lo.s32 	%r37, %r52, %r29;
	mov.u32 	%r38, %tid.x;
	mad.lo.s32 	%r39, %r37, %r40, %r38;
	add.s32 	%r50, %r39, %r1;
	neg.s32 	%r49, %r15;
$L__BB0_35:
	.pragma "nounroll";
	ld.param.u64 	%rd62, [forward_kernel_fp32_param_0];
	cvta.to.global.u64 	%rd52, %rd62;
	mul.wide.s32 	%rd53, %r50, 4;
	add.s64 	%rd54, %rd52, %rd53;
	ld.global.f32 	%f99, [%rd54];
	add.f32 	%f45, %f119, %f99;
	mul.wide.s32 	%rd23, %r51, 4;
	add.s64 	%rd55, %rd7, %rd23;
	st.global.f32 	[%rd55], %f45;
	ld.global.f32 	%f46, [%rd3];
	setp.ltu.f32 	%p26, %f45, %f46;
	@%p26 bra 	$L__BB0_37;
	ld.global.f32 	%f101, [%rd2];
	setp.lt.f32 	%p27, %f118, %f101;
	mov.f32 	%f122, 0f3F800000;
	@%p27 bra 	$L__BB0_39;
$L__BB0_37:
	setp.geu.f32 	%p28, %f45, 0f00000000;
	mov.f32 	%f122, 0f00000000;
	@%p28 bra 	$L__BB0_39;
	ld.global.f32 	%f103, [%rd1];
	setp.gt.f32 	%p29, %f118, %f103;
	selp.f32 	%f122, 0fBF800000, 0f00000000, %p29;
$L__BB0_39:
	cvt.rn.f32.u32 	%f104, %r52;
	ld.global.f32 	%f49, [%rd2];
	setp.gt.f32 	%p30, %f49, %f104;
	@%p30 bra 	$L__BB0_41;
	mul.f32 	%f123, %f122, %f46;
	bra.uni 	$L__BB0_42;
$L__BB0_41:
	ld.global.f32 	%f105, [%rd4];
	mul.f32 	%f106, %f46, %f105;
	div.rn.f32 	%f107, %f106, %f49;
	fma.rn.f32 	%f123, %f122, %f46, %f107;
$L__BB0_42:
	ld.param.u64 	%rd65, [forward_kernel_fp32_param_6];
	sub.f32 	%f119, %f45, %f123;
	add.f32 	%f118, %f118, %f122;
	add.s64 	%rd56, %rd6, %rd23;
	st.global.f32 	[%rd56], %f122;
	add.s64 	%rd57, %rd5, %rd23;
	st.global.f32 	[%rd57], %f118;
	cvta.to.global.u64 	%rd58, %rd65;
	add.s64 	%rd60, %rd58, %rd53;
	st.global.f32 	[%rd60], %f119;
	add.s32 	%r51, %r51, %r3;
	add.s32 	%r50, %r50, %r3;
	add.s32 	%r49, %r49, 1;
	setp.ne.s32 	%p31, %r49, 0;
	add.s32 	%r52, %r52, 1;
	@%p31 bra 	$L__BB0_35;
$L__BB0_43:
	ret;

}
	// .globl	forward_kernel_fp16
.visible .entry forward_kernel_fp16(
	.param .u64 .ptr .align 1 forward_kernel_fp16_param_0,
	.param .u64 .ptr .align 1 forward_kernel_fp16_param_1,
	.param .u64 .ptr .align 1 forward_kernel_fp16_param_2,
	.param .u64 .ptr .align 1 forward_kernel_fp16_param_3,
	.param .u64 .ptr .align 1 forward_kernel_fp16_param_4,
	.param .u64 .ptr .align 1 forward_kernel_fp16_param_5,
	.param .u64 .ptr .align 1 forward_kernel_fp16_param_6,
	.param .u64 .ptr .align 1 forward_kernel_fp16_param_7,
	.param .u64 .ptr .align 1 forward_kernel_fp16_param_8,
	.param .u32 forward_kernel_fp16_param_9,
	.param .u32 forward_kernel_fp16_param_10,
	.param .u32 forward_kernel_fp16_param_11
)
{
	.reg .pred 	%p<42>;
	.reg .b16 	%rs<383>;
	.reg .b32 	%r<55>;
	.reg .b32 	%f<73>;
	.reg .b64 	%rd<58>;

	ld.param.u64 	%rd31, [forward_kernel_fp16_param_0];
	ld.param.u64 	%rd32, [forward_kernel_fp16_param_1];
	ld.param.u64 	%rd33, [forward_kernel_fp16_param_2];
	ld.param.u64 	%rd34, [forward_kernel_fp16_param_3];
	ld.param.u64 	%rd35, [forward_kernel_fp16_param_4];
	ld.param.u64 	%rd27, [forward_kernel_fp16_param_5];
	ld.param.u64 	%rd29, [forward_kernel_fp16_param_7];
	ld.param.u64 	%rd30, [forward_kernel_fp16_param_8];
	ld.param.u32 	%r28, [forward_kernel_fp16_param_9];
	ld.param.u32 	%r30, [forward_kernel_fp16_param_11];
	cvta.to.global.u64 	%rd1, %rd34;
	cvta.to.global.u64 	%rd2, %rd33;
	cvta.to.global.u64 	%rd3, %rd31;
	cvta.to.global.u64 	%rd4, %rd32;
	cvta.to.global.u64 	%rd5, %rd35;
	mov.u32 	%r31, %ctaid.x;
	mov.u32 	%r32, %ntid.x;
	mul.lo.s32 	%r1, %r31, %r32;
	mov.u32 	%r2, %tid.x;
	add.s32 	%r47, %r1, %r2;
	mul.lo.s32 	%r4, %r30, %r28;
	setp.ge.s32 	%p1, %r47, %r4;
	@%p1 bra 	$L__BB1_68;
	ld.param.u32 	%r43, [forward_kernel_fp16_param_10];
	cvta.to.global.u64 	%rd36, %rd29;
	cvta.to.global.u64 	%rd37, %rd27;
	cvta.to.global.u64 	%rd38, %rd30;
	mov.f32 	%f21, 0f3F000000;
	// begin inline asm
	{  cvt.rn.f16.f32 %rs84, %f21;}

	// end inline asm
	ld.global.u16 	%rs87, [%rd5];
	// begin inline asm
	{add.f16 %rs85,%rs84,%rs87;
}
	// end inline asm
	ld.global.u16 	%rs90, [%rd4];
	// begin inline asm
	{mul.f16 %rs363,%rs85,%rs90;
}
	// end inline asm
	mov.f32 	%f22, 0f00000000;
	// begin inline asm
	{  cvt.rn.f16.f32 %rs91, %f22;}

	// end inline asm
	mul.wide.s32 	%rd39, %r47, 2;
	add.s64 	%rd6, %rd36, %rd39;
	st.global.u16 	[%rd6], %rs91;
	add.s64 	%rd7, %rd37, %rd39;
	st.global.u16 	[%rd7], %rs91;
	add.s64 	%rd8, %rd38, %rd39;
	st.global.u16 	[%rd8], %rs363;
	setp.lt.s32 	%p2, %r43, 1;
	@%p2 bra 	$L__BB1_68;
	ld.param.u32 	%r44, [forward_kernel_fp16_param_10];
	setp.lt.u32 	%p3, %r44, 4;
	mov.b32 	%r54, 0;
	mov.u16 	%rs376, %rs91;
	@%p3 bra 	$L__BB1_53;
	mov.b32 	%r49, 0;
	mul.wide.s32 	%rd15, %r4, 2;
	mov.u32 	%r48, %r4;
	mov.u16 	%rs376, %rs91;
$L__BB1_4:
	mul.wide.s32 	%rd40, %r47, 2;
	add.s64 	%rd9, %rd3, %rd40;
	ld.global.u16 	%rs94, [%rd9];
	// begin inline asm
	{add.f16 %rs92,%rs363,%rs94;
}
	// end inline asm
	mul.wide.s32 	%rd10, %r48, 2;
	add.s64 	%rd11, %rd8, %rd10;
	st.global.u16 	[%rd11], %rs92;
	ld.global.u16 	%rs6, [%rd4];
	// begin inline asm
	{ .reg .pred __$temp3;
  setp.ge.f16  __$temp3, %rs92, %rs6;
  selp.u16 %rs95, 1, 0, __$temp3;}
	// end inline asm
	setp.eq.s16 	%p4, %rs95, 0;
	@%p4 bra 	$L__BB1_7;
	ld.global.u16 	%rs100, [%rd2];
	// begin inline asm
	{ .reg .pred __$temp3;
  setp.lt.f16  __$temp3, %rs376, %rs100;
  selp.u16 %rs98, 1, 0, __$temp3;}
	// end inline asm
	setp.eq.s16 	%p5, %rs98, 0;
	@%p5 bra 	$L__BB1_7;
	mov.f32 	%f23, 0f3F800000;
	// begin inline asm
	{  cvt.rn.f16.f32 %rs364, %f23;}

	// end inline asm
	bra.uni 	$L__BB1_10;
$L__BB1_7:
	// begin inline asm
	{ .reg .pred __$temp3;
  setp.lt.f16  __$temp3, %rs92, %rs91;
  selp.u16 %rs102, 1, 0, __$temp3;}
	// end inline asm
	setp.eq.s16 	%p6, %rs102, 0;
	mov.u16 	%rs364, %rs91;
	@%p6 bra 	$L__BB1_10;
	ld.global.u16 	%rs107, [%rd1];
	// begin inline asm
	{ .reg .pred __$temp3;
  setp.gt.f16  __$temp3, %rs376, %rs107;
  selp.u16 %rs105, 1, 0, __$temp3;}
	// end inline asm
	setp.eq.s16 	%p7, %rs105, 0;
	mov.u16 	%rs364, %rs91;
	@%p7 bra 	$L__BB1_10;
	mov.f32 	%f24, 0fBF800000;
	// begin inline asm
	{  cvt.rn.f16.f32 %rs364, %f24;}

	// end inline asm
$L__BB1_10:
	// begin inline asm
	cvt.rn.f16.s32 %rs109, %r49;
	// end inline asm
	ld.global.u16 	%rs10, [%rd2];
	// begin inline asm
	{ .reg .pred __$temp3;
  setp.lt.f16  __$temp3, %rs109, %rs10;
  selp.u16 %rs110, 1, 0, __$temp3;}
	// end inline asm
	setp.eq.s16 	%p8, %rs110, 0;
	@%p8 bra 	$L__BB1_15;
	// begin inline asm
	{mul.f16 %rs113,%rs6,%rs364;
}
	// end inline asm
	// begin inline asm
	{sub.f16 %rs116,%rs92,%rs113;
}
	// end inline asm
	ld.global.u16 	%rs120, [%rd5];
	// begin inline asm
	{mul.f16 %rs119,%rs120,%rs6;
}
	// end inline asm
	// begin inline asm
	{  cvt.f32.f16 %f25, %rs119;}

	// end inline asm
	// begin inline asm
	{  cvt.f32.f16 %f26, %rs10;}

	// end inline asm
	// begin inline asm
	{rcp.approx.ftz.f32 %f27, %f26;
}
	// end inline asm
	mul.f32 	%f29, %f25, %f27;
	// begin inline asm
	{  cvt.rn.f16.f32 %rs365, %f29;}

	// end inline asm
	// begin inline asm
	{abs.f16 %rs125,%rs365;
}
	// end inline asm
	mov.b16 	%rs129, 143;
	// begin inline asm
	{ .reg .pred __$temp3;
  setp.lt.f16  __$temp3, %rs125, %rs129;
  selp.u16 %rs127, 1, 0, __$temp3;}
	// end inline asm
	setp.eq.s16 	%p9, %rs127, 0;
	@%p9 bra 	$L__BB1_14;
	// begin inline asm
	{ .reg .pred __$temp3;
  setp.lt.f16  __$temp3, %rs91, %rs125;
  selp.u16 %rs130, 1, 0, __$temp3;}
	// end inline asm
	setp.eq.s16 	%p10, %rs130, 0;
	@%p10 bra 	$L__BB1_14;
	neg.f32 	%f31, %f26;
	fma.rn.f32 	%f32, %f31, %f29, %f25;
	fma.rn.f32 	%f30, %f27, %f32, %f29;
	// begin inline asm
	{  cvt.rn.f16.f32 %rs365, %f30;}

	// end inline asm
$L__BB1_14:
	// begin inline asm
	{sub.f16 %rs366,%rs116,%rs365;
}
	// end inline asm
	bra.uni 	$L__BB1_16;
$L__BB1_15:
	// begin inline asm
	{mul.f16 %rs137,%rs6,%rs364;
}
	// end inline asm
	// begin inline asm
	{sub.f16 %rs366,%rs92,%rs137;
}
	// end inline asm
$L__BB1_16:
	ld.param.u64 	%rd56, [forward_kernel_fp16_param_6];
	// begin inline asm
	{add.f16 %rs143,%rs376,%rs364;
}
	// end inline asm
	add.s64 	%rd12, %rd7, %rd10;
	st.global.u16 	[%rd12], %rs364;
	add.s64 	%rd13, %rd6, %rd10;
	st.global.u16 	[%rd13], %rs143;
	cvta.to.global.u64 	%rd41, %rd56;
	mul.wide.s32 	%rd42, %r47, 2;
	add.s64 	%rd14, %rd41, %rd42;
	st.global.u16 	[%rd14], %rs366;
	add.s64 	%rd16, %rd9, %rd15;
	ld.global.u16 	%rs148, [%rd16];
	// begin inline asm
	{add.f16 %rs146,%rs366,%rs148;
}
	// end inline asm
	add.s64 	%rd17, %rd11, %rd15;
	st.global.u16 	[%rd17], %rs146;
	ld.global.u16 	%rs21, [%rd4];
	// begin inline asm
	{ .reg .pred __$temp3;
  setp.ge.f16  __$temp3, %rs146, %rs21;
  selp.u16 %rs149, 1, 0, __$temp3;}
	// end inline asm
	setp.eq.s16 	%p11, %rs149, 0;
	@%p11 bra 	$L__BB1_19;
	ld.global.u16 	%rs154, [%rd2];
	// begin inline asm
	{ .reg .pred __$temp3;
  setp.lt.f16  __$temp3, %rs143, %rs154;
  selp.u16 %rs152, 1, 0, __$temp3;}
	// end inline asm
	setp.eq.s16 	%p12, %rs152, 0;
	@%p12 bra 	$L__BB1_19;
	mov.f32 	%f33, 0f3F800000;
	// begin inline asm
	{  cvt.rn.f16.f32 %rs367, %f33;}

	// end inline asm
	bra.uni 	$L__BB1_22;
$L__BB1_19:
	// begin inline asm
	{ .reg .pred __$temp3;
  setp.lt.f16  __$temp3, %rs146, %rs91;
  selp.u16 %rs156, 1, 0, __$temp3;}
	// end inline asm
	setp.eq.s16 	%p13, %rs156, 0;
	mov.u16 	%rs367, %rs91;
	@%p13 bra 	$L__BB1_22;
	ld.global.u16 	%rs161, [%rd1];
	// begin inline asm
	{ .reg .pred __$temp3;
  setp.gt.f16  __$temp3, %rs143, %rs161;
  selp.u16 %rs159, 1, 0, __$temp3;}
	// end inline asm
	setp.eq.s16 	%p14, %rs159, 0;
	mov.u16 	%rs367, %rs91;
	@%p14 bra 	$L__BB1_22;
	mov.f32 	%f34, 0fBF800000;
	// begin inline asm
	{  cvt.rn.f16.f32 %rs367, %f34;}

	// end inline asm
$L__BB1_22:
	add.s32 	%r36, %r49, 1;
	// begin inline asm
	cvt.rn.f16.s32 %rs163, %r36;
	// end inline asm
	ld.global.u16 	%rs25, [%rd2];
	// begin inline asm
	{ .reg .pred __$temp3;
  setp.lt.f16  __$temp3, %rs163, %rs25;
  selp.u16 %rs164, 1, 0, __$temp3;}
	// end inline asm
	setp.eq.s16 	%p15, %rs164, 0;
	@%p15 bra 	$L__BB1_27;
	// begin inline asm
	{mul.f16 %rs167,%rs21,%rs367;
}
	// end inline asm
	// begin inline asm
	{sub.f16 %rs170,%rs146,%rs167;
}
	// end inline asm
	ld.global.u16 	%rs174, [%rd5];
	// begin inline asm
	{mul.f16 %rs173,%rs174,%rs21;
}
	// end inline asm
	// begin inline asm
	{  cvt.f32.f16 %f35, %rs173;}

	// end inline asm
	// begin inline asm
	{  cvt.f32.f16 %f36, %rs25;}

	// end inline asm
	// begin inline asm
	{rcp.approx.ftz.f32 %f37, %f36;
}
	// end inline asm
	mul.f32 	%f39, %f35, %f37;
	// begin inline asm
	{  cvt.rn.f16.f32 %rs368, %f39;}

	// end inline asm
	// begin inline asm
	{abs.f16 %rs179,%rs368;
}
	// end inline asm
	mov.b16 	%rs183, 143;
	// begin inline asm
	{ .reg .pred __$temp3;
  setp.lt.f16  __$temp3, %rs179, %rs183;
  selp.u16 %rs181, 1, 0, __$temp3;}
	// end inline asm
	setp.eq.s16 	%p16, %rs181, 0;
	@%p16 bra 	$L__BB1_26;
	// begin inline asm
	{ .reg .pred __$temp3;
  setp.lt.f16  __$temp3, %rs91, %rs179;
  selp.u16 %rs184, 1, 0, __$temp3;}
	// end inline asm
	setp.eq.s16 	%p17, %rs184, 0;
	@%p17 bra 	$L__BB1_26;
	neg.f32 	%f41, %f36;
	fma.rn.f32 	%f42, %f41, %f39, %f35;
	fma.rn.f32 	%f40, %f37, %f42, %f39;
	// begin inline asm
	{  cvt.rn.f16.f32 %rs368, %f40;}

	// end inline asm
$L__BB1_26:
	// begin inline asm
	{sub.f16 %rs369,%rs170,%rs368;
}
	// end inline asm
	bra.uni 	$L__BB1_28;
$L__BB1_27:
	// begin inline asm
	{mul.f16 %rs191,%rs21,%rs367;
}
	// end inline asm
	// begin inline asm
	{sub.f16 %rs369,%rs146,%rs191;
}
	// end inline asm
$L__BB1_28:
	// begin inline asm
	{add.f16 %rs197,%rs143,%rs367;
}
	// end inline asm
	add.s64 	%rd18, %rd12, %rd15;
	st.global.u16 	[%rd18], %rs367;
	add.s64 	%rd19, %rd13, %rd15;
	st.global.u16 	[%rd19], %rs197;
	add.s64 	%rd20, %rd14, %rd15;
	st.global.u16 	[%rd20], %rs369;
	add.s64 	%rd21, %rd16, %rd15;
	ld.global.u16 	%rs202, [%rd21];
	// begin inline asm
	{add.f16 %rs200,%rs369,%rs202;
}
	// end inline asm
	add.s64 	%rd22, %rd17, %rd15;
	st.global.u16 	[%rd22], %rs200;
	ld.global.u16 	%rs36, [%rd4];
	// begin inline asm
	{ .reg .pred __$temp3;
  setp.ge.f16  __$temp3, %rs200, %rs36;
  selp.u16 %rs203, 1, 0, __$temp3;}
	// end inline asm
	setp.eq.s16 	%p18, %rs203, 0;
	@%p18 bra 	$L__BB1_31;
	ld.global.u16 	%rs208, [%rd2];
	// begin inline asm
	{ .reg .pred __$temp3;
  setp.lt.f16  __$temp3, %rs197, %rs208;
  selp.u16 %rs206, 1, 0, __$temp3;}
	// end inline asm
	setp.eq.s16 	%p19, %rs206, 0;
	@%p19 bra 	$L__BB1_31;
	mov.f32 	%f43, 0f3F800000;
	// begin inline asm
	{  cvt.rn.f16.f32 %rs370, %f43;}

	// end inline asm
	bra.uni 	$L__BB1_34;
$L__BB1_31:
	// begin inline asm
	{ .reg .pred __$temp3;
  setp.lt.f16  __$temp3, %rs200, %rs91;
  selp.u16 %rs210, 1, 0, __$temp3;}
	// end inline asm
	setp.eq.s16 	%p20, %rs210, 0;
	mov.u16 	%rs370, %rs91;
	@%p20 bra 	$L__BB1_34;
	ld.global.u16 	%rs215, [%rd1];
	// begin inline asm
	{ .reg .pred __$temp3;
  setp.gt.f16  __$temp3, %rs197, %rs215;
  selp.u16 %rs213, 1, 0, __$temp3;}
	// end inline asm
	setp.eq.s16 	%p21, %rs213, 0;
	mov.u16 	%rs370, %rs91;
	@%p21 bra 	$L__BB1_34;
	mov.f32 	%f44, 0fBF800000;
	// begin inline asm
	{  cvt.rn.f16.f32 %rs370, %f44;}

	// end inline asm
$L__BB1_34:
	add.s32 	%r37, %r36, 1;
	// begin inline asm
	cvt.rn.f16.s32 %rs217, %r37;
	// end inline asm
	ld.global.u16 	%rs40, [%rd2];
	// begin inline asm
	{ .reg .pred __$temp3;
  setp.lt.f16  __$temp3, %rs217, %rs40;
  selp.u16 %rs218, 1, 0, __$temp3;}
	// end inline asm
	setp.eq.s16 	%p22, %rs218, 0;
	@%p22 bra 	$L__BB1_39;
	// begin inline asm
	{mul.f16 %rs221,%rs36,%rs370;
}
	// end inline asm
	// begin inline asm
	{sub.f16 %rs224,%rs200,%rs221;
}
	// end inline asm
	ld.global.u16 	%rs228, [%rd5];
	// begin inline asm
	{mul.f16 %rs227,%rs228,%rs36;
}
	// end inline asm
	// begin inline asm
	{  cvt.f32.f16 %f45, %rs227;}

	// end inline asm
	// begin inline asm
	{  cvt.f32.f16 %f46, %rs40;}

	// end inline asm
	// begin inline asm
	{rcp.approx.ftz.f32 %f47, %f46;
}
	// end inline asm
	mul.f32 	%f49, %f45, %f47;
	// begin inline asm
	{  cvt.rn.f16.f32 %rs371, %f49;}

	// end inline asm
	// begin inline asm
	{abs.f16 %rs233,%rs371;
}
	// end inline asm
	mov.b16 	%rs237, 143;
	// begin inline asm
	{ .reg .pred __$temp3;
  setp.lt.f16  __$temp3, %rs233, %rs237;
  selp.u16 %rs235, 1, 0, __$temp3;}
	// end inline asm
	setp.eq.s16 	%p23, %rs235, 0;
	@%p23 bra 	$L__BB1_38;
	// begin inline asm
	{ .reg .pred __$temp3;
  setp.lt.f16  __$temp3, %rs91, %rs233;
  selp.u16 %rs238, 1, 0, __$temp3;}
	// end inline asm
	setp.eq.s16 	%p24, %rs238, 0;
	@%p24 bra 	$L__BB1_38;
	neg.f32 	%f51, %f46;
	fma.rn.f32 	%f52, %f51, %f49, %f45;
	fma.rn.f32 	%f50, %f47, %f52, %f49;
	// begin inline asm
	{  cvt.rn.f16.f32 %rs371, %f50;}

	// end inline asm
$L__BB1_38:
	// begin inline asm
	{sub.f16 %rs372,%rs224,%rs371;
}
	// end inline asm
	bra.uni 	$L__BB1_40;
$L__BB1_39:
	// begin inline asm
	{mul.f16 %rs245,%rs36,%rs370;
}
	// end inline asm
	// begin inline asm
	{sub.f16 %rs372,%rs200,%rs245;
}
	// end inline asm
$L__BB1_40:
	// begin inline asm
	{add.f16 %rs251,%rs197,%rs370;
}
	// end inline asm
	add.s64 	%rd23, %rd18, %rd15;
	st.global.u16 	[%rd23], %rs370;
	add.s64 	%rd24, %rd19, %rd15;
	st.global.u16 	[%rd24], %rs251;
	add.s64 	%rd25, %rd20, %rd15;
	st.global.u16 	[%rd25], %rs372;
	add.s64 	%rd43, %rd21, %rd15;
	ld.global.u16 	%rs256, [%rd43];
	// begin inline asm
	{add.f16 %rs254,%rs372,%rs256;
}
	// end inline asm
	add.s64 	%rd44, %rd22, %rd15;
	st.global.u16 	[%rd44], %rs254;
	ld.global.u16 	%rs51, [%rd4];
	// begin inline asm
	{ .reg .pred __$temp3;
  setp.ge.f16  __$temp3, %rs254, %rs51;
  selp.u16 %rs257, 1, 0, __$temp3;}
	// end inline asm
	setp.eq.s16 	%p25, %rs257, 0;
	@%p25 bra 	$L__BB1_43;
	ld.global.u16 	%rs262, [%rd2];
	// begin inline asm
	{ .reg .pred __$temp3;
  setp.lt.f16  __$temp3, %rs251, %rs262;
  selp.u16 %rs260, 1, 0, __$temp3;}
	// end inline asm
	setp.eq.s16 	%p26, %rs260, 0;
	@%p26 bra 	$L__BB1_43;
	mov.f32 	%f53, 0f3F800000;
	// begin inline asm
	{  cvt.rn.f16.f32 %rs373, %f53;}

	// end inline asm
	bra.uni 	$L__BB1_46;
$L__BB1_43:
	// begin inline asm
	{ .reg .pred __$temp3;
  setp.lt.f16  __$temp3, %rs254, %rs91;
  selp.u16 %rs264, 1, 0, __$temp3;}
	// end inline asm
	setp.eq.s16 	%p27, %rs264, 0;
	mov.u16 	%rs373, %rs91;
	@%p27 bra 	$L__BB1_46;
	ld.global.u16 	%rs269, [%rd1];
	// begin inline asm
	{ .reg .pred __$temp3;
  setp.gt.f16  __$temp3, %rs251, %rs269;
  selp.u16 %rs267, 1, 0, __$temp3;}
	// end inline asm
	setp.eq.s16 	%p28, %rs267, 0;
	mov.u16 	%rs373, %rs91;
	@%p28 bra 	$L__BB1_46;
	mov.f32 	%f54, 0fBF800000;
	// begin inline asm
	{  cvt.rn.f16.f32 %rs373, %f54;}

	// end inline asm
$L__BB1_46:
	add.s32 	%r38, %r37, 1;
	// begin inline asm
	cvt.rn.f16.s32 %rs271, %r38;
	// end inline asm
	ld.global.u16 	%rs55, [%rd2];
	// begin inline asm
	{ .reg .pred __$temp3;
  setp.lt.f16  __$temp3, %rs271, %rs55;
  selp.u16 %rs272, 1, 0, __$temp3;}
	// end inline asm
	setp.eq.s16 	%p29, %rs272, 0;
	@%p29 bra 	$L__BB1_51;
	// begin inline asm
	{mul.f16 %rs275,%rs51,%rs373;
}
	// end inline asm
	// begin inline asm
	{sub.f16 %rs278,%rs254,%rs275;
}
	// end inline asm
	ld.global.u16 	%rs282, [%rd5];
	// begin inline asm
	{mul.f16 %rs281,%rs282,%rs51;
}
	// end inline asm
	// begin inline asm
	{  cvt.f32.f16 %f55, %rs281;}

	// end inline asm
	// begin inline asm
	{  cvt.f32.f16 %f56, %rs55;}

	// end inline asm
	// begin inline asm
	{rcp.approx.ftz.f32 %f57, %f56;
}
	// end inline asm
	mul.f32 	%f59, %f55, %f57;
	// begin inline asm
	{  cvt.rn.f16.f32 %rs374, %f59;}

	// end inline asm
	// begin inline asm
	{abs.f16 %rs287,%rs374;
}
	// end inline asm
	mov.b16 	%rs291, 143;
	// begin inline asm
	{ .reg .pred __$temp3;
  setp.lt.f16  __$temp3, %rs287, %rs291;
  selp.u16 %rs289, 1, 0, __$temp3;}
	// end inline asm
	setp.eq.s16 	%p30, %rs289, 0;
	@%p30 bra 	$L__BB1_50;
	// begin inline asm
	{ .reg .pred __$temp3;
  setp.lt.f16  __$temp3, %rs91, %rs287;
  selp.u16 %rs292, 1, 0, __$temp3;}
	// end inline asm
	setp.eq.s16 	%p31, %rs292, 0;
	@%p31 bra 	$L__BB1_50;
	neg.f32 	%f61, %f56;
	fma.rn.f32 	%f62, %f61, %f59, %f55;
	fma.rn.f32 	%f60, %f57, %f62, %f59;
	// begin inline asm
	{  cvt.rn.f16.f32 %rs374, %f60;}

	// end inline asm
$L__BB1_50:
	// begin inline asm
	{sub.f16 %rs363,%rs278,%rs374;
}
	// end inline asm
	bra.uni 	$L__BB1_52;
$L__BB1_51:
	// begin inline asm
	{mul.f16 %rs299,%rs51,%rs373;
}
	// end inline asm
	// begin inline asm
	{sub.f16 %rs363,%rs254,%rs299;
}
	// end inline asm
$L__BB1_52:
	ld.param.u32 	%r45, [forward_kernel_fp16_param_10];
	// begin inline asm
	{add.f16 %rs376,%rs251,%rs373;
}
	// end inline asm
	add.s64 	%rd45, %rd23, %rd15;
	st.global.u16 	[%rd45], %rs373;
	add.s64 	%rd46, %rd24, %rd15;
	st.global.u16 	[%rd46], %rs376;
	add.s64 	%rd47, %rd25, %rd15;
	st.global.u16 	[%rd47], %rs363;
	shl.b32 	%r39, %r4, 2;
	add.s32 	%r48, %r48, %r39;
	add.s32 	%r47, %r47, %r39;
	add.s32 	%r49, %r38, 1;
	and.b32  	%r54, %r45, 2147483644;
	setp.ne.s32 	%p32, %r49, %r54;
	@%p32 bra 	$L__BB1_4;
$L__BB1_53:
	ld.param.u32 	%r46, [forward_kernel_fp16_param_10];
	and.b32  	%r16, %r46, 3;
	setp.eq.s32 	%p33, %r16, 0;
	@%p33 bra 	$L__BB1_68;
	mad.lo.s32 	%r53, %r4, %r54, %r4;
	mul.lo.s32 	%r40, %r54, %r30;
	mad.lo.s32 	%r41, %r40, %r28, %r2;
	add.s32 	%r52, %r41, %r1;
	neg.s32 	%r51, %r16;
$L__BB1_55:
	.pragma "nounroll";
	mul.wide.s32 	%rd48, %r52, 2;
	add.s64 	%rd49, %rd3, %rd48;
	ld.global.u16 	%rs310, [%rd49];
	// begin inline asm
	{add.f16 %rs308,%rs363,%rs310;
}
	// end inline asm
	mul.wide.s32 	%rd26, %r53, 2;
	add.s64 	%rd50, %rd8, %rd26;
	st.global.u16 	[%rd50], %rs308;
	ld.global.u16 	%rs70, [%rd4];
	// begin inline asm
	{ .reg .pred __$temp3;
  setp.ge.f16  __$temp3, %rs308, %rs70;
  selp.u16 %rs311, 1, 0, __$temp3;}
	// end inline asm
	setp.eq.s16 	%p34, %rs311, 0;
	@%p34 bra 	$L__BB1_58;
	ld.global.u16 	%rs316, [%rd2];
	// begin inline asm
	{ .reg .pred __$temp3;
  setp.lt.f16  __$temp3, %rs376, %rs316;
  selp.u16 %rs314, 1, 0, __$temp3;}
	// end inline asm
	setp.eq.s16 	%p35, %rs314, 0;
	@%p35 bra 	$L__BB1_58;
	mov.f32 	%f63, 0f3F800000;
	// begin inline asm
	{  cvt.rn.f16.f32 %rs380, %f63;}

	// end inline asm
	bra.uni 	$L__BB1_61;
$L__BB1_58:
	// begin inline asm
	{ .reg .pred __$temp3;
  setp.lt.f16  __$temp3, %rs308, %rs91;
  selp.u16 %rs318, 1, 0, __$temp3;}
	// end inline asm
	setp.eq.s16 	%p36, %rs318, 0;
	mov.u16 	%rs380, %rs91;
	@%p36 bra 	$L__BB1_61;
	ld.global.u16 	%rs323, [%rd1];
	// begin inline asm
	{ .reg .pred __$temp3;
  setp.gt.f16  __$temp3, %rs376, %rs323;
  selp.u16 %rs321, 1, 0, __$temp3;}
	// end inline asm
	setp.eq.s16 	%p37, %rs321, 0;
	mov.u16 	%rs380, %rs91;
	@%p37 bra 	$L__BB1_61;
	mov.f32 	%f64, 0fBF800000;
	// begin inline asm
	{  cvt.rn.f16.f32 %rs380, %f64;}

	// end inline asm
$L__BB1_61:
	// begin inline asm
	cvt.rn.f16.s32 %rs325, %r54;
	// end inline asm
	ld.global.u16 	%rs74, [%rd2];
	// begin inline asm
	{ .reg .pred __$temp3;
  setp.lt.f16  __$temp3, %rs325, %rs74;
  selp.u16 %rs326, 1, 0, __$temp3;}
	// end inline asm
	setp.eq.s16 	%p38, %rs326, 0;
	@%p38 bra 	$L__BB1_66;
	// begin inline asm
	{mul.f16 %rs329,%rs70,%rs380;
}
	// end inline asm
	// begin inline asm
	{sub.f16 %rs332,%rs308,%rs329;
}
	// end inline asm
	ld.global.u16 	%rs336, [%rd5];
	// begin inline asm
	{mul.f16 %rs335,%rs336,%rs70;
}
	// end inline asm
	// begin inline asm
	{  cvt.f32.f16 %f65, %rs335;}

	// end inline asm
	// begin inline asm
	{  cvt.f32.f16 %f66, %rs74;}

	// end inline asm
	// begin inline asm
	{rcp.approx.ftz.f32 %f67, %f66;
}
	// end inline asm
	mul.f32 	%f69, %f65, %f67;
	// begin inline asm
	{  cvt.rn.f16.f32 %rs381, %f69;}

	// end inline asm
	// begin inline asm
	{abs.f16 %rs341,%rs381;
}
	// end inline asm
	mov.b16 	%rs345, 143;
	// begin inline asm
	{ .reg .pred __$temp3;
  setp.lt.f16  __$temp3, %rs341, %rs345;
  selp.u16 %rs343, 1, 0, __$temp3;}
	// end inline asm
	setp.eq.s16 	%p39, %rs343, 0;
	@%p39 bra 	$L__BB1_65;
	// begin inline asm
	{ .reg .pred __$temp3;
  setp.lt.f16  __$temp3, %rs91, %rs341;
  selp.u16 %rs346, 1, 0, __$temp3;}
	// end inline asm
	setp.eq.s16 	%p40, %rs346, 0;
	@%p40 bra 	$L__BB1_65;
	neg.f32 	%f71, %f66;
	fma.rn.f32 	%f72, %f71, %f69, %f65;
	fma.rn.f32 	%f70, %f67, %f72, %f69;
	// begin inline asm
	{  cvt.rn.f16.f32 %rs381, %f70;}

	// end inline asm
$L__BB1_65:
	// begin inline asm
	{sub.f16 %rs363,%rs332,%rs381;
}
	// end inline asm
	bra.uni 	$L__BB1_67;
$L__BB1_66:
	// begin inline asm
	{mul.f16 %rs353,%rs70,%rs380;
}
	// end inline asm
	// begin inline asm
	{sub.f16 %rs363,%rs308,%rs353;
}
	// end inline asm
$L__BB1_67:
	ld.param.u64 	%rd57, [forward_kernel_fp16_param_6];
	// begin inline asm
	{add.f16 %rs376,%rs376,%rs380;
}
	// end inline asm
	add.s64 	%rd51, %rd7, %rd26;
	st.global.u16 	[%rd51], %rs380;
	add.s64 	%rd52, %rd6, %rd26;
	st.global.u16 	[%rd52], %rs376;
	cvta.to.global.u64 	%rd53, %rd57;
	add.s64 	%rd55, %rd53, %rd48;
	st.global.u16 	[%rd55], %rs363;
	add.s32 	%r53, %r53, %r4;
	add.s32 	%r52, %r52, %r4;
	add.s32 	%r51, %r51, 1;
	setp.ne.s32 	%p41, %r51, 0;
	add.s32 	%r54, %r54, 1;
	@%p41 bra 	$L__BB1_55;
$L__BB1_68:
	ret;

}
	// .globl	backward_kernel_fp32
.visible .entry backward_kernel_fp32(
	.param .u64 .ptr .align 1 backward_kernel_fp32_param_0,
	.param .u64 .ptr .align 1 backward_kernel_fp32_param_1,
	.param .u64 .ptr .align 1 backward_kernel_fp32_param_2,
	.param .u64 .ptr .align 1 backward_kernel_fp32_param_3,
	.param .u64 .ptr .align 1 backward_kernel_fp32_param_4,
	.param .u64 .ptr .align 1 backward_kernel_fp32_param_5,
	.param .u64 .ptr .align 1 backward_kernel_fp32_param_6,
	.param .u64 .ptr .align 1 backward_kernel_fp32_param_7,
	.param .u64 .ptr .align 1 backward_kernel_fp32_param_8,
	.param .u64 .ptr .align 1 backward_kernel_fp32_param_9,
	.param .u64 .ptr .align 1 backward_kernel_fp32_param_10,
	.param .u32 backward_kernel_fp32_param_11,
	.param .u32 backward_kernel_fp32_param_12,
	.param .u32 backward_kernel_fp32_param_13
)
{
	.reg .pred 	%p<10>;
	.reg .b32 	%r<35>;
	.reg .b32 	%f<128>;
	.reg .b64 	%rd<40>;

	ld.param.u32 	%r12, [backward_kernel_fp32_param_11];
	ld.param.u32 	%r34, [backward_kernel_fp32_param_12];
	ld.param.u32 	%r14, [backward_kernel_fp32_param_13];
	mov.u32 	%r15, %ctaid.x;
	mov.u32 	%r16, %ntid.x;
	mul.lo.s32 	%r1, %r15, %r16;
	mov.u32 	%r2, %tid.x;
	add.s32 	%r17, %r1, %r2;
	mul.lo.s32 	%r3, %r14, %r12;
	setp.ge.s32 	%p1, %r17, %r3;
	setp.lt.s32 	%p2, %r34, 1;
	or.pred  	%p3, %p1, %p2;
	@%p3 bra 	$L__BB2_3;
	ld.param.u64 	%rd38, [backward_kernel_fp32_param_9];
	ld.param.u64 	%rd37, [backward_kernel_fp32_param_8];
	ld.param.u64 	%rd36, [backward_kernel_fp32_param_7];
	ld.param.u64 	%rd35, [backward_kernel_fp32_param_6];
	ld.param.u64 	%rd34, [backward_kernel_fp32_param_5];
	ld.param.u64 	%rd33, [backward_kernel_fp32_param_4];
	ld.param.u64 	%rd32, [backward_kernel_fp32_param_2];
	ld.param.u64 	%rd31, [backward_kernel_fp32_param_1];
	ld.param.u64 	%rd30, [backward_kernel_fp32_param_0];
	cvta.to.global.u64 	%rd1, %rd36;
	cvta.to.global.u64 	%rd2, %rd35;
	add.s32 	%r18, %r34, -1;
	mad.lo.s32 	%r19, %r3, %r18, %r2;
	add.s32 	%r33, %r19, %r1;
	mul.lo.s32 	%r20, %r14, %r34;
	mad.lo.s32 	%r21, %r20, %r12, %r2;
	add.s32 	%r32, %r21, %r1;
	cvta.to.global.u64 	%rd3, %rd34;
	cvta.to.global.u64 	%rd4, %rd33;
	cvta.to.global.u64 	%rd5, %rd30;
	cvta.to.global.u64 	%rd6, %rd37;
	cvta.to.global.u64 	%rd7, %rd32;
	cvta.to.global.u64 	%rd8, %rd31;
	cvta.to.global.u64 	%rd9, %rd38;
	mov.f32 	%f126, 0f00000000;
	mov.f32 	%f127, %f126;
$L__BB2_2:
	ld.param.u64 	%rd39, [backward_kernel_fp32_param_10];
	add.s32 	%r9, %r34, -1;
	mul.wide.s32 	%rd20, %r32, 4;
	add.s64 	%rd21, %rd3, %rd20;
	ld.global.f32 	%f6, [%rd21];
	mul.wide.s32 	%rd22, %r33, 4;
	add.s64 	%rd23, %rd4, %rd22;
	ld.global.f32 	%f7, [%rd23];
	add.s64 	%rd24, %rd5, %rd22;
	ld.global.f32 	%f8, [%rd24];
	ld.global.f32 	%f9, [%rd2];
	sub.f32 	%f10, %f6, %f9;
	ld.global.f32 	%f11, [%rd1];
	mul.f32 	%f12, %f10, 0fC0800000;
	div.rn.f32 	%f13, %f12, %f9;
	fma.rn.f32 	%f14, %f13, 0f3BBB989D, 0f3F000000;
	cvt.sat.f32.f32 	%f15, %f14;
	mov.f32 	%f16, 0f4B400001;
	mov.f32 	%f17, 0f437C0000;
	fma.rm.f32 	%f18, %f15, %f17, %f16;
	add.f32 	%f19, %f18, 0fCB40007F;
	neg.f32 	%f20, %f19;
	fma.rn.f32 	%f21, %f13, 0f3FB8AA3B, %f20;
	fma.rn.f32 	%f22, %f13, 0f32A57060, %f21;
	mov.b32 	%r22, %f18;
	shl.b32 	%r23, %r22, 23;
	mov.b32 	%f23, %r23;
	ex2.approx.ftz.f32 	%f24, %f22;
	fma.rn.f32 	%f25, %f24, %f23, 0f3F800000;
	rcp.rn.f32 	%f26, %f25;
	mov.f32 	%f27, 0f40800000;
	div.rn.f32 	%f28, %f27, %f9;
	mul.f32 	%f29, %f28, %f26;
	mov.f32 	%f30, 0f3F800000;
	sub.f32 	%f31, %f30, %f26;
	mul.f32 	%f32, %f29, %f31;
	setp.gt.f32 	%p4, %f11, %f7;
	selp.f32 	%f33, 0f3F800000, 0f00000000, %p4;
	ld.global.f32 	%f34, [%rd6];
	mul.f32 	%f35, %f6, 0f40800000;
	div.rn.f32 	%f36, %f35, %f9;
	fma.rn.f32 	%f37, %f36, 0f3BBB989D, 0f3F000000;
	cvt.sat.f32.f32 	%f38, %f37;
	fma.rm.f32 	%f39, %f38, %f17, %f16;
	add.f32 	%f40, %f39, 0fCB40007F;
	neg.f32 	%f41, %f40;
	fma.rn.f32 	%f42, %f36, 0f3FB8AA3B, %f41;
	fma.rn.f32 	%f43, %f36, 0f32A57060, %f42;
	mov.b32 	%r24, %f39;
	shl.b32 	%r25, %r24, 23;
	mov.b32 	%f44, %r25;
	ex2.approx.ftz.f32 	%f45, %f43;
	fma.rn.f32 	%f46, %f45, %f44, 0f3F800000;
	rcp.rn.f32 	%f47, %f46;
	mul.f32 	%f48, %f28, %f47;
	sub.f32 	%f49, %f30, %f47;
	mul.f32 	%f50, %f48, %f49;
	setp.gt.f32 	%p5, %f7, %f34;
	selp.f32 	%f51, 0f3F800000, 0f00000000, %p5;
	mul.f32 	%f52, %f51, %f50;
	fma.rn.f32 	%f53, %f33, %f32, %f52;
	setp.ge.f32 	%p6, %f10, 0f00000000;
	selp.f32 	%f54, 0f3F800000, 0f00000000, %p6;
	sub.f32 	%f55, %f11, %f7;
	mul.f32 	%f56, %f55, 0fC0800000;
	fma.rn.f32 	%f57, %f56, 0f3BBB989D, 0f3F000000;
	cvt.sat.f32.f32 	%f58, %f57;
	fma.rm.f32 	%f59, %f58, %f17, %f16;
	add.f32 	%f60, %f59, 0fCB40007F;
	neg.f32 	%f61, %f60;
	fma.rn.f32 	%f62, %f56, 0f3FB8AA3B, %f61;
	fma.rn.f32 	%f63, %f56, 0f32A57060, %f62;
	mov.b32 	%r26, %f59;
	shl.b32 	%r27, %r26, 23;
	mov.b32 	%f64, %r27;
	ex2.approx.ftz.f32 	%f65, %f63;
	fma.rn.f32 	%f66, %f65, %f64, 0f3F800000;
	rcp.rn.f32 	%f67, %f66;
	mul.f32 	%f68, %f67, 0f40800000;
	sub.f32 	%f69, %f30, %f67;
	mul.f32 	%f70, %f68, %f69;
	setp.lt.f32 	%p7, %f6, 0f00000000;
	selp.f32 	%f71, 0f3F800000, 0f00000000, %p7;
	sub.f32 	%f72, %f7, %f34;
	mul.f32 	%f73, %f72, 0fC0800000;
	fma.rn.f32 	%f74, %f73, 0f3BBB989D, 0f3F000000;
	cvt.sat.f32.f32 	%f75, %f74;
	fma.rm.f32 	%f76, %f75, %f17, %f16;
	add.f32 	%f77, %f76, 0fCB40007F;
	neg.f32 	%f78, %f77;
	fma.rn.f32 	%f79, %f73, 0f3FB8AA3B, %f78;
	fma.rn.f32 	%f80, %f73, 0f32A57060, %f79;
	mov.b32 	%r28, %f76;
	shl.b32 	%r29, %r28, 23;
	mov.b32 	%f81, %r29;
	ex2.approx.ftz.f32 	%f82, %f80;
	fma.rn.f32 	%f83, %f82, %f81, 0f3F800000;
	rcp.rn.f32 	%f84, %f83;
	mul.f32 	%f85, %f84, 0f40800000;
	sub.f32 	%f86, %f30, %f84;
	mul.f32 	%f87, %f85, %f86;
	mul.f32 	%f88, %f71, %f87;
	fma.rn.f32 	%f89, %f54, %f70, %f88;
	mul.f32 	%f90, %f127, %f9;
	sub.f32 	%f91, %f8, %f90;
	add.f32 	%f92, %f126, %f91;
	fma.rn.f32 	%f93, %f92, %f53, %f127;
	mul.f32 	%f94, %f92, %f89;
	sub.f32 	%f95, %f126, %f94;
	add.s64 	%rd25, %rd7, %rd22;
	ld.global.f32 	%f96, [%rd25];
	add.f32 	%f126, %f96, %f95;
	add.s64 	%rd26, %rd8, %rd22;
	ld.global.f32 	%f97, [%rd26];
	add.f32 	%f127, %f97, %f93;
	add.s64 	%rd27, %rd9, %rd22;
	st.global.f32 	[%rd27], %f93;
	ld.global.f32 	%f98, [%rd25];
	ld.global.f32 	%f99, [%rd2];
	mul.f32 	%f100, %f99, %f127;
	sub.f32 	%f101, %f98, %f100;
	add.f32 	%f102, %f8, %f101;
	sub.f32 	%f103, %f6, %f99;
	ld.global.f32 	%f104, [%rd1];
	mul.f32 	%f105, %f103, 0fC0800000;
	div.rn.f32 	%f106, %f105, %f99;
	fma.rn.f32 	%f107, %f106, 0f3BBB989D, 0f3F000000;
	cvt.sat.f32.f32 	%f108, %f107;
	fma.rm.f32 	%f109, %f108, %f17, %f16;
	add.f32 	%f110, %f109, 0fCB40007F;
	neg.f32 	%f111, %f110;
	fma.rn.f32 	%f112, %f106, 0f3FB8AA3B, %f111;
	fma.rn.f32 	%f113, %f106, 0f32A57060, %f112;
	mov.b32 	%r30, %f109;
	shl.b32 	%r31, %r30, 23;
	mov.b32 	%f114, %r31;
	ex2.approx.ftz.f32 	%f115, %f113;
	fma.rn.f32 	%f116, %f115, %f114, 0f3F800000;
	rcp.rn.f32 	%f117, %f116;
	mov.f32 	%f118, 0fC0800000;
	div.rn.f32 	%f119, %f118, %f99;
	mul.f32 	%f120, %f119, %f117;
	sub.f32 	%f121, %f30, %f117;
	mul.f32 	%f122, %f120, %f121;
	setp.gt.f32 	%p8, %f104, %f7;
	selp.f32 	%f123, 0f3F800000, 0f00000000, %p8;
	mul.f32 	%f124, %f123, %f122;
	mul.f32 	%f125, %f102, %f124;
	cvta.to.global.u64 	%rd28, %rd39;
	add.s64 	%rd29, %rd28, %rd22;
	st.global.f32 	[%rd29], %f125;
	sub.s32 	%r33, %r33, %r3;
	sub.s32 	%r32, %r32, %r3;
	setp.gt.u32 	%p9, %r34, 1;
	mov.u32 	%r34, %r9;
	@%p9 bra 	$L__BB2_2;
$L__BB2_3:
	ret;

}
	// .globl	backward_kernel_fp16
.visible .entry backward_kernel_fp16(
	.param .u64 .ptr .align 1 backward_kernel_fp16_param_0,
	.param .u64 .ptr .align 1 backward_kernel_fp16_param_1,
	.param .u64 .ptr .align 1 backward_kernel_fp16_param_2,
	.param .u64 .ptr .align 1 backward_kernel_fp16_param_3,
	.param .u64 .ptr .align 1 backward_kernel_fp16_param_4,
	.param .u64 .ptr .align 1 backward_kernel_fp16_param_5,
	.param .u64 .ptr .align 1 backward_kernel_fp16_param_6,
	.param .u64 .ptr .align 1 backward_kernel_fp16_param_7,
	.param .u64 .ptr .align 1 backward_kernel_fp16_param_8,
	.param .u64 .ptr .align 1 backward_kernel_fp16_param_9,
	.param .u64 .ptr .align 1 backward_kernel_fp16_param_10,
	.param .u32 backward_kernel_fp16_param_11,
	.param .u32 backward_kernel_fp16_param_12,
	.param .u32 backward_kernel_fp16_param_13
)
{
	.reg .pred 	%p<39>;
	.reg .b16 	%rs<480>;
	.reg .b32 	%r<25>;
	.reg .b32 	%f<144>;
	.reg .b64 	%rd<38>;
	.reg .b64 	%fd<7>;

	ld.param.u64 	%rd5, [backward_kernel_fp16_param_0];
	ld.param.u64 	%rd6, [backward_kernel_fp16_param_1];
	ld.param.u64 	%rd13, [backward_kernel_fp16_param_6];
	ld.param.u64 	%rd14, [backward_kernel_fp16_param_7];
	ld.param.u32 	%r12, [backward_kernel_fp16_param_11];
	ld.param.u32 	%r24, [backward_kernel_fp16_param_12];
	ld.param.u32 	%r14, [backward_kernel_fp16_param_13];
	cvta.to.global.u64 	%rd1, %rd14;
	cvta.to.global.u64 	%rd2, %rd13;
	mov.u32 	%r15, %ctaid.x;
	mov.u32 	%r16, %ntid.x;
	mul.lo.s32 	%r1, %r15, %r16;
	mov.u32 	%r2, %tid.x;
	add.s32 	%r17, %r1, %r2;
	mul.lo.s32 	%r3, %r14, %r12;
	setp.ge.s32 	%p1, %r17, %r3;
	@%p1 bra 	$L__BB3_59;
	mov.f32 	%f37, 0f00000000;
	// begin inline asm
	{  cvt.rn.f16.f32 %rs95, %f37;}

	// end inline asm
	setp.lt.s32 	%p2, %r24, 1;
	@%p2 bra 	$L__BB3_59;
	mov.f32 	%f38, 0f3F800000;
	// begin inline asm
	{  cvt.rn.f16.f32 %rs96, %f38;}

	// end inline asm
	mov.f32 	%f39, 0fC0800000;
	// begin inline asm
	{  cvt.rn.f16.f32 %rs97, %f39;}

	// end inline asm
	// begin inline asm
	{  cvt.f32.f16 %f40, %rs96;}

	// end inline asm
	mov.f32 	%f41, 0f40800000;
	// begin inline asm
	{  cvt.rn.f16.f32 %rs99, %f41;}

	// end inline asm
	// begin inline asm
	{  cvt.f32.f16 %f42, %rs99;}

	// end inline asm
	mov.f64 	%fd1, 0d0000000000000000;
	// begin inline asm
	{  cvt.rn.f16.f64 %rs101, %fd1;}

	// end inline asm
	// begin inline asm
	{rcp.approx.ftz.f32 %f43, %f40;
}
	// end inline asm
	neg.f32 	%f4, %f40;
	mul.f32 	%f45, %f42, %f43;
	// begin inline asm
	{  cvt.rn.f16.f32 %rs102, %f45;}

	// end inline asm
	// begin inline asm
	{abs.f16 %rs103,%rs102;
}
	// end inline asm
	mov.b16 	%rs107, 143;
	// begin inline asm
	{ .reg .pred __$temp3;
  setp.lt.f16  __$temp3, %rs103, %rs107;
  selp.u16 %rs105, 1, 0, __$temp3;}
	// end inline asm
	fma.rn.f32 	%f46, %f4, %f45, %f42;
	fma.rn.f32 	%f5, %f43, %f46, %f45;
	add.s32 	%r18, %r24, -1;
	mad.lo.s32 	%r19, %r3, %r18, %r2;
	add.s32 	%r23, %r19, %r1;
	mul.lo.s32 	%r20, %r14, %r24;
	mad.lo.s32 	%r21, %r20, %r12, %r2;
	add.s32 	%r22, %r21, %r1;
	cvta.to.global.u64 	%rd3, %rd5;
	cvta.to.global.u64 	%rd4, %rd6;
	mov.u16 	%rs458, %rs95;
	mov.u16 	%rs459, %rs95;
$L__BB3_3:
	ld.param.u64 	%rd34, [backward_kernel_fp16_param_5];
	ld.param.u64 	%rd33, [backward_kernel_fp16_param_4];
	cvta.to.global.u64 	%rd15, %rd34;
	mul.wide.s32 	%rd16, %r22, 2;
	add.s64 	%rd17, %rd15, %rd16;
	ld.global.u16 	%rs10, [%rd17];
	cvta.to.global.u64 	%rd18, %rd33;
	mul.wide.s32 	%rd19, %r23, 2;
	add.s64 	%rd20, %rd18, %rd19;
	ld.global.u16 	%rs11, [%rd20];
	add.s64 	%rd21, %rd3, %rd19;
	ld.global.u16 	%rs12, [%rd21];
	ld.global.u16 	%rs13, [%rd2];
	// begin inline asm
	{sub.f16 %rs108,%rs10,%rs13;
}
	// end inline asm
	ld.global.u16 	%rs15, [%rd1];
	// begin inline asm
	{  cvt.f32.f16 %f47, %rs108;}

	// end inline asm
	// begin inline asm
	{  cvt.f32.f16 %f48, %rs13;}

	// end inline asm
	// begin inline asm
	{rcp.approx.ftz.f32 %f49, %f48;
}
	// end inline asm
	mul.f32 	%f51, %f47, %f49;
	// begin inline asm
	{  cvt.rn.f16.f32 %rs460, %f51;}

	// end inline asm
	// begin inline asm
	{abs.f16 %rs114,%rs460;
}
	// end inline asm
	mov.b16 	%rs118, 143;
	// begin inline asm
	{ .reg .pred __$temp3;
  setp.lt.f16  __$temp3, %rs114, %rs118;
  selp.u16 %rs116, 1, 0, __$temp3;}
	// end inline asm
	setp.eq.s16 	%p3, %rs116, 0;
	@%p3 bra 	$L__BB3_6;
	// begin inline asm
	{ .reg .pred __$temp3;
  setp.lt.f16  __$temp3, %rs95, %rs114;
  selp.u16 %rs119, 1, 0, __$temp3;}
	// end inline asm
	setp.eq.s16 	%p4, %rs119, 0;
	@%p4 bra 	$L__BB3_6;
	neg.f32 	%f53, %f48;
	fma.rn.f32 	%f54, %f53, %f51, %f47;
	fma.rn.f32 	%f52, %f49, %f54, %f51;
	// begin inline asm
	{  cvt.rn.f16.f32 %rs460, %f52;}

	// end inline asm
$L__BB3_6:
	// begin inline asm
	{mul.f16 %rs123,%rs97,%rs460;
}
	// end inline asm
	// begin inline asm
	{.reg.b32         f, C, nZ;       
 .reg.b16         h,r;            
  mov.b16         h,%rs123;           
  cvt.f32.f16     f,h;            
  mov.b32         C, 0x3fb8aa3bU; 
  mov.b32         nZ, 0x80000000U;
  fma.rn.f32      f,f,C,nZ;       
  ex2.approx.ftz.f32  f,f;        
  cvt.rn.f16.f32      r,f;        
{.reg.b16 spc, ulp, p;
  mov.b16 spc,0X1F79U;
  mov.b16 ulp,0x9400U;
  set.eq.f16.f16 p,h, spc;
  fma.rn.f16 r,p,ulp,r;
}
{.reg.b16 spc, ulp, p;
  mov.b16 spc,0X25CFU;
  mov.b16 ulp,0x9400U;
  set.eq.f16.f16 p,h, spc;
  fma.rn.f16 r,p,ulp,r;
}
{.reg.b16 spc, ulp, p;
  mov.b16 spc,0XC13BU;
  mov.b16 ulp,0x0400U;
  set.eq.f16.f16 p,h, spc;
  fma.rn.f16 r,p,ulp,r;
}
{.reg.b16 spc, ulp, p;
  mov.b16 spc,0XC1EFU;
  mov.b16 ulp,0x0200U;
  set.eq.f16.f16 p,h, spc;
  fma.rn.f16 r,p,ulp,r;
}
  mov.b16         %rs126,r;           
}
	// end inline asm
	// begin inline asm
	{  cvt.f32.f16 %f55, %rs126;}

	// end inline asm
	// begin inline asm
	{  cvt.rn.f16.f32 %rs129, %f55;}

	// end inline asm
	// begin inline asm
	{add.f16 %rs130,%rs96,%rs129;
}
	// end inline asm
	// begin inline asm
	{  cvt.f32.f16 %f57, %rs130;}

	// end inline asm
	// begin inline asm
	{  cvt.rn.f16.f32 %rs134, %f57;}

	// end inline asm
	// begin inline asm
	{  cvt.f32.f16 %f59, %rs134;}

	// end inline asm
	// begin inline asm
	{rcp.approx.ftz.f32 %f60, %f59;
}
	// end inline asm
	mul.f32 	%f62, %f40, %f60;
	// begin inline asm
	{  cvt.rn.f16.f32 %rs461, %f62;}

	// end inline asm
	// begin inline asm
	{abs.f16 %rs137,%rs461;
}
	// end inline asm
	mov.b16 	%rs141, 143;
	// begin inline asm
	{ .reg .pred __$temp3;
  setp.lt.f16  __$temp3, %rs137, %rs141;
  selp.u16 %rs139, 1, 0, __$temp3;}
	// end inline asm
	setp.eq.s16 	%p5, %rs139, 0;
	@%p5 bra 	$L__BB3_9;
	// begin inline asm
	{ .reg .pred __$temp3;
  setp.lt.f16  __$temp3, %rs95, %rs137;
  selp.u16 %rs142, 1, 0, __$temp3;}
	// end inline asm
	setp.eq.s16 	%p6, %rs142, 0;
	@%p6 bra 	$L__BB3_9;
	neg.f32 	%f64, %f59;
	fma.rn.f32 	%f65, %f64, %f62, %f40;
	fma.rn.f32 	%f63, %f60, %f65, %f62;
	// begin inline asm
	{  cvt.rn.f16.f32 %rs461, %f63;}

	// end inline asm
$L__BB3_9:
	mul.f32 	%f66, %f42, %f49;
	// begin inline asm
	{  cvt.rn.f16.f32 %rs466, %f66;}

	// end inline asm
	// begin inline asm
	{abs.f16 %rs147,%rs466;
}
	// end inline asm
	mov.b16 	%rs151, 143;
	// begin inline asm
	{ .reg .pred __$temp3;
  setp.lt.f16  __$temp3, %rs147, %rs151;
  selp.u16 %rs149, 1, 0, __$temp3;}
	// end inline asm
	setp.eq.s16 	%p7, %rs149, 0;
	mov.u16 	%rs462, %rs466;
	@%p7 bra 	$L__BB3_12;
	// begin inline asm
	{ .reg .pred __$temp3;
  setp.lt.f16  __$temp3, %rs95, %rs147;
  selp.u16 %rs152, 1, 0, __$temp3;}
	// end inline asm
	setp.eq.s16 	%p8, %rs152, 0;
	@%p8 bra 	$L__BB3_12;
	neg.f32 	%f68, %f48;
	fma.rn.f32 	%f69, %f68, %f66, %f42;
	fma.rn.f32 	%f67, %f49, %f69, %f66;
	// begin inline asm
	{  cvt.rn.f16.f32 %rs462, %f67;}

	// end inline asm
$L__BB3_12:
	// begin inline asm
	{sub.f16 %rs156,%rs96,%rs461;
}
	// end inline asm
	// begin inline asm
	{mul.f16 %rs159,%rs461,%rs156;
}
	// end inline asm
	// begin inline asm
	{mul.f16 %rs162,%rs462,%rs159;
}
	// end inline asm
	// begin inline asm
	{sub.f16 %rs165,%rs15,%rs11;
}
	// end inline asm
	// begin inline asm
	{ .reg .pred __$temp3;
  setp.gt.f16  __$temp3, %rs165, %rs101;
  selp.u16 %rs168, 1, 0, __$temp3;}
	// end inline asm
	setp.eq.s16 	%p9, %rs168, 0;
	mov.u16 	%rs463, %rs101;
	@%p9 bra 	$L__BB3_14;
	mov.f64 	%fd2, 0d3FF0000000000000;
	// begin inline asm
	{  cvt.rn.f16.f64 %rs463, %fd2;}

	// end inline asm
$L__BB3_14:
	ld.param.u64 	%rd35, [backward_kernel_fp16_param_8];
	// begin inline asm
	{mul.f16 %rs172,%rs162,%rs463;
}
	// end inline asm
	// begin inline asm
	{neg.f16 %rs175,%rs10;
}
	// end inline asm
	cvta.to.global.u64 	%rd22, %rd35;
	ld.global.u16 	%rs35, [%rd22];
	// begin inline asm
	{  cvt.f32.f16 %f70, %rs175;}

	// end inline asm
	mul.f32 	%f71, %f70, %f49;
	// begin inline asm
	{  cvt.rn.f16.f32 %rs464, %f71;}

	// end inline asm
	// begin inline asm
	{abs.f16 %rs179,%rs464;
}
	// end inline asm
	mov.b16 	%rs183, 143;
	// begin inline asm
	{ .reg .pred __$temp3;
  setp.lt.f16  __$temp3, %rs179, %rs183;
  selp.u16 %rs181, 1, 0, __$temp3;}
	// end inline asm
	setp.eq.s16 	%p10, %rs181, 0;
	@%p10 bra 	$L__BB3_17;
	// begin inline asm
	{ .reg .pred __$temp3;
  setp.lt.f16  __$temp3, %rs95, %rs179;
  selp.u16 %rs184, 1, 0, __$temp3;}
	// end inline asm
	setp.eq.s16 	%p11, %rs184, 0;
	@%p11 bra 	$L__BB3_17;
	neg.f32 	%f73, %f48;
	fma.rn.f32 	%f74, %f73, %f71, %f70;
	fma.rn.f32 	%f72, %f49, %f74, %f71;
	// begin inline asm
	{  cvt.rn.f16.f32 %rs464, %f72;}

	// end inline asm
$L__BB3_17:
	// begin inline asm
	{mul.f16 %rs188,%rs97,%rs464;
}
	// end inline asm
	// begin inline asm
	{.reg.b32         f, C, nZ;       
 .reg.b16         h,r;            
  mov.b16         h,%rs188;           
  cvt.f32.f16     f,h;            
  mov.b32         C, 0x3fb8aa3bU; 
  mov.b32         nZ, 0x80000000U;
  fma.rn.f32      f,f,C,nZ;       
  ex2.approx.ftz.f32  f,f;        
  cvt.rn.f16.f32      r,f;        
{.reg.b16 spc, ulp, p;
  mov.b16 spc,0X1F79U;
  mov.b16 ulp,0x9400U;
  set.eq.f16.f16 p,h, spc;
  fma.rn.f16 r,p,ulp,r;
}
{.reg.b16 spc, ulp, p;
  mov.b16 spc,0X25CFU;
  mov.b16 ulp,0x9400U;
  set.eq.f16.f16 p,h, spc;
  fma.rn.f16 r,p,ulp,r;
}
{.reg.b16 spc, ulp, p;
  mov.b16 spc,0XC13BU;
  mov.b16 ulp,0x0400U;
  set.eq.f16.f16 p,h, spc;
  fma.rn.f16 r,p,ulp,r;
}
{.reg.b16 spc, ulp, p;
  mov.b16 spc,0XC1EFU;
  mov.b16 ulp,0x0200U;
  set.eq.f16.f16 p,h, spc;
  fma.rn.f16 r,p,ulp,r;
}
  mov.b16         %rs191,r;           
}
	// end inline asm
	// begin inline asm
	{  cvt.f32.f16 %f75, %rs191;}

	// end inline asm
	// begin inline asm
	{  cvt.rn.f16.f32 %rs194, %f75;}

	// end inline asm
	// begin inline asm
	{add.f16 %rs195,%rs96,%rs194;
}
	// end inline asm
	// begin inline asm
	{  cvt.f32.f16 %f77, %rs195;}

	// end inline asm
	// begin inline asm
	{  cvt.rn.f16.f32 %rs199, %f77;}

	// end inline asm
	// begin inline asm
	{  cvt.f32.f16 %f79, %rs199;}

	// end inline asm
	// begin inline asm
	{rcp.approx.ftz.f32 %f80, %f79;
}
	// end inline asm
	mul.f32 	%f82, %f40, %f80;
	// begin inline asm
	{  cvt.rn.f16.f32 %rs465, %f82;}

	// end inline asm
	// begin inline asm
	{abs.f16 %rs202,%rs465;
}
	// end inline asm
	mov.b16 	%rs206, 143;
	// begin inline asm
	{ .reg .pred __$temp3;
  setp.lt.f16  __$temp3, %rs202, %rs206;
  selp.u16 %rs204, 1, 0, __$temp3;}
	// end inline asm
	setp.eq.s16 	%p12, %rs204, 0;
	@%p12 bra 	$L__BB3_20;
	// begin inline asm
	{ .reg .pred __$temp3;
  setp.lt.f16  __$temp3, %rs95, %rs202;
  selp.u16 %rs207, 1, 0, __$temp3;}
	// end inline asm
	setp.eq.s16 	%p13, %rs207, 0;
	@%p13 bra 	$L__BB3_20;
	neg.f32 	%f84, %f79;
	fma.rn.f32 	%f85, %f84, %f82, %f40;
	fma.rn.f32 	%f83, %f80, %f85, %f82;
	// begin inline asm
	{  cvt.rn.f16.f32 %rs465, %f83;}

	// end inline asm
$L__BB3_20:
	@%p7 bra 	$L__BB3_23;
	// begin inline asm
	{ .reg .pred __$temp3;
  setp.lt.f16  __$temp3, %rs95, %rs147;
  selp.u16 %rs211, 1, 0, __$temp3;}
	// end inline asm
	setp.eq.s16 	%p15, %rs211, 0;
	@%p15 bra 	$L__BB3_23;
	neg.f32 	%f87, %f48;
	fma.rn.f32 	%f88, %f87, %f66, %f42;
	fma.rn.f32 	%f86, %f49, %f88, %f66;
	// begin inline asm
	{  cvt.rn.f16.f32 %rs466, %f86;}

	// end inline asm
$L__BB3_23:
	// begin inline asm
	{sub.f16 %rs215,%rs96,%rs465;
}
	// end inline asm
	// begin inline asm
	{mul.f16 %rs218,%rs465,%rs215;
}
	// end inline asm
	// begin inline asm
	{mul.f16 %rs221,%rs466,%rs218;
}
	// end inline asm
	// begin inline asm
	{sub.f16 %rs224,%rs11,%rs35;
}
	// end inline asm
	// begin inline asm
	{ .reg .pred __$temp3;
  setp.gt.f16  __$temp3, %rs224, %rs101;
  selp.u16 %rs227, 1, 0, __$temp3;}
	// end inline asm
	setp.eq.s16 	%p16, %rs227, 0;
	mov.u16 	%rs467, %rs101;
	@%p16 bra 	$L__BB3_25;
	mov.f64 	%fd3, 0d3FF0000000000000;
	// begin inline asm
	{  cvt.rn.f16.f64 %rs467, %fd3;}

	// end inline asm
$L__BB3_25:
	// begin inline asm
	{mul.f16 %rs231,%rs221,%rs467;
}
	// end inline asm
	// begin inline asm
	{add.f16 %rs234,%rs172,%rs231;
}
	// end inline asm
	// begin inline asm
	{ .reg .pred __$temp3;
  setp.ge.f16  __$temp3, %rs108, %rs101;
  selp.u16 %rs237, 1, 0, __$temp3;}
	// end inline asm
	setp.eq.s16 	%p17, %rs237, 0;
	mov.u16 	%rs468, %rs101;
	@%p17 bra 	$L__BB3_27;
	mov.f64 	%fd4, 0d3FF0000000000000;
	// begin inline asm
	{  cvt.rn.f16.f64 %rs468, %fd4;}

	// end inline asm
$L__BB3_27:
	// begin inline asm
	{  cvt.f32.f16 %f89, %rs165;}

	// end inline asm
	mul.f32 	%f90, %f89, %f43;
	// begin inline asm
	{  cvt.rn.f16.f32 %rs469, %f90;}

	// end inline asm
	// begin inline asm
	{abs.f16 %rs243,%rs469;
}
	// end inline asm
	mov.b16 	%rs247, 143;
	// begin inline asm
	{ .reg .pred __$temp3;
  setp.lt.f16  __$temp3, %rs243, %rs247;
  selp.u16 %rs245, 1, 0, __$temp3;}
	// end inline asm
	setp.eq.s16 	%p18, %rs245, 0;
	@%p18 bra 	$L__BB3_30;
	// begin inline asm
	{ .reg .pred __$temp3;
  setp.lt.f16  __$temp3, %rs95, %rs243;
  selp.u16 %rs248, 1, 0, __$temp3;}
	// end inline asm
	setp.eq.s16 	%p19, %rs248, 0;
	@%p19 bra 	$L__BB3_30;
	fma.rn.f32 	%f92, %f4, %f90, %f89;
	fma.rn.f32 	%f91, %f43, %f92, %f90;
	// begin inline asm
	{  cvt.rn.f16.f32 %rs469, %f91;}

	// end inline asm
$L__BB3_30:
	// begin inline asm
	{mul.f16 %rs252,%rs97,%rs469;
}
	// end inline asm
	// begin inline asm
	{.reg.b32         f, C, nZ;       
 .reg.b16         h,r;            
  mov.b16         h,%rs252;           
  cvt.f32.f16     f,h;            
  mov.b32         C, 0x3fb8aa3bU; 
  mov.b32         nZ, 0x80000000U;
  fma.rn.f32      f,f,C,nZ;       
  ex2.approx.ftz.f32  f,f;        
  cvt.rn.f16.f32      r,f;        
{.reg.b16 spc, ulp, p;
  mov.b16 spc,0X1F79U;
  mov.b16 ulp,0x9400U;
  set.eq.f16.f16 p,h, spc;
  fma.rn.f16 r,p,ulp,r;
}
{.reg.b16 spc, ulp, p;
  mov.b16 spc,0X25CFU;
  mov.b16 ulp,0x9400U;
  set.eq.f16.f16 p,h, spc;
  fma.rn.f16 r,p,ulp,r;
}
{.reg.b16 spc, ulp, p;
  mov.b16 spc,0XC13BU;
  mov.b16 ulp,0x0400U;
  set.eq.f16.f16 p,h, spc;
  fma.rn.f16 r,p,ulp,r;
}
{.reg.b16 spc, ulp, p;
  mov.b16 spc,0XC1EFU;
  mov.b16 ulp,0x0200U;
  set.eq.f16.f16 p,h, spc;
  fma.rn.f16 r,p,ulp,r;
}
  mov.b16         %rs255,r;           
}
	// end inline asm
	// begin inline asm
	{  cvt.f32.f16 %f93, %rs255;}

	// end inline asm
	// begin inline asm
	{  cvt.rn.f16.f32 %rs258, %f93;}

	// end inline asm
	// begin inline asm
	{add.f16 %rs259,%rs96,%rs258;
}
	// end inline asm
	// begin inline asm
	{  cvt.f32.f16 %f95, %rs259;}

	// end inline asm
	// begin inline asm
	{  cvt.rn.f16.f32 %rs263, %f95;}

	// end inline asm
	// begin inline asm
	{  cvt.f32.f16 %f97, %rs263;}

	// end inline asm
	// begin inline asm
	{rcp.approx.ftz.f32 %f98, %f97;
}
	// end inline asm
	mul.f32 	%f100, %f40, %f98;
	// begin inline asm
	{  cvt.rn.f16.f32 %rs470, %f100;}

	// end inline asm
	// begin inline asm
	{abs.f16 %rs266,%rs470;
}
	// end inline asm
	mov.b16 	%rs270, 143;
	// begin inline asm
	{ .reg .pred __$temp3;
  setp.lt.f16  __$temp3, %rs266, %rs270;
  selp.u16 %rs268, 1, 0, __$temp3;}
	// end inline asm
	setp.eq.s16 	%p20, %rs268, 0;
	@%p20 bra 	$L__BB3_33;
	// begin inline asm
	{ .reg .pred __$temp3;
  setp.lt.f16  __$temp3, %rs95, %rs266;
  selp.u16 %rs271, 1, 0, __$temp3;}
	// end inline asm
	setp.eq.s16 	%p21, %rs271, 0;
	@%p21 bra 	$L__BB3_33;
	neg.f32 	%f102, %f97;
	fma.rn.f32 	%f103, %f102, %f100, %f40;
	fma.rn.f32 	%f101, %f98, %f103, %f100;
	// begin inline asm
	{  cvt.rn.f16.f32 %rs470, %f101;}

	// end inline asm
$L__BB3_33:
	setp.eq.s16 	%p22, %rs105, 0;
	mov.u16 	%rs471, %rs102;
	@%p22 bra 	$L__BB3_36;
	// begin inline asm
	{ .reg .pred __$temp3;
  setp.lt.f16  __$temp3, %rs95, %rs103;
  selp.u16 %rs275, 1, 0, __$temp3;}
	// end inline asm
	setp.eq.s16 	%p23, %rs275, 0;
	@%p23 bra 	$L__BB3_36;
	// begin inline asm
	{  cvt.rn.f16.f32 %rs471, %f5;}

	// end inline asm
$L__BB3_36:
	// begin inline asm
	{sub.f16 %rs279,%rs96,%rs470;
}
	// end inline asm
	// begin inline asm
	{mul.f16 %rs282,%rs470,%rs279;
}
	// end inline asm
	// begin inline asm
	{mul.f16 %rs285,%rs471,%rs282;
}
	// end inline asm
	// begin inline asm
	{mul.f16 %rs288,%rs468,%rs285;
}
	// end inline asm
	// begin inline asm
	{ .reg .pred __$temp3;
  setp.gt.f16  __$temp3, %rs175, %rs101;
  selp.u16 %rs291, 1, 0, __$temp3;}
	// end inline asm
	setp.eq.s16 	%p24, %rs291, 0;
	mov.u16 	%rs472, %rs101;
	@%p24 bra 	$L__BB3_38;
	mov.f64 	%fd5, 0d3FF0000000000000;
	// begin inline asm
	{  cvt.rn.f16.f64 %rs472, %fd5;}

	// end inline asm
$L__BB3_38:
	// begin inline asm
	{  cvt.f32.f16 %f105, %rs224;}

	// end inline asm
	mul.f32 	%f106, %f105, %f43;
	// begin inline asm
	{  cvt.rn.f16.f32 %rs473, %f106;}

	// end inline asm
	// begin inline asm
	{abs.f16 %rs297,%rs473;
}
	// end inline asm
	mov.b16 	%rs301, 143;
	// begin inline asm
	{ .reg .pred __$temp3;
  setp.lt.f16  __$temp3, %rs297, %rs301;
  selp.u16 %rs299, 1, 0, __$temp3;}
	// end inline asm
	setp.eq.s16 	%p25, %rs299, 0;
	@%p25 bra 	$L__BB3_41;
	// begin inline asm
	{ .reg .pred __$temp3;
  setp.lt.f16  __$temp3, %rs95, %rs297;
  selp.u16 %rs302, 1, 0, __$temp3;}
	// end inline asm
	setp.eq.s16 	%p26, %rs302, 0;
	@%p26 bra 	$L__BB3_41;
	fma.rn.f32 	%f108, %f4, %f106, %f105;
	fma.rn.f32 	%f107, %f43, %f108, %f106;
	// begin inline asm
	{  cvt.rn.f16.f32 %rs473, %f107;}

	// end inline asm
$L__BB3_41:
	// begin inline asm
	{mul.f16 %rs306,%rs97,%rs473;
}
	// end inline asm
	// begin inline asm
	{.reg.b32         f, C, nZ;       
 .reg.b16         h,r;            
  mov.b16         h,%rs306;           
  cvt.f32.f16     f,h;            
  mov.b32         C, 0x3fb8aa3bU; 
  mov.b32         nZ, 0x80000000U;
  fma.rn.f32      f,f,C,nZ;       
  ex2.approx.ftz.f32  f,f;        
  cvt.rn.f16.f32      r,f;        
{.reg.b16 spc, ulp, p;
  mov.b16 spc,0X1F79U;
  mov.b16 ulp,0x9400U;
  set.eq.f16.f16 p,h, spc;
  fma.rn.f16 r,p,ulp,r;
}
{.reg.b16 spc, ulp, p;
  mov.b16 spc,0X25CFU;
  mov.b16 ulp,0x9400U;
  set.eq.f16.f16 p,h, spc;
  fma.rn.f16 r,p,ulp,r;
}
{.reg.b16 spc, ulp, p;
  mov.b16 spc,0XC13BU;
  mov.b16 ulp,0x0400U;
  set.eq.f16.f16 p,h, spc;
  fma.rn.f16 r,p,ulp,r;
}
{.reg.b16 spc, ulp, p;
  mov.b16 spc,0XC1EFU;
  mov.b16 ulp,0x0200U;
  set.eq.f16.f16 p,h, spc;
  fma.rn.f16 r,p,ulp,r;
}
  mov.b16         %rs309,r;           
}
	// end inline asm
	// begin inline asm
	{  cvt.f32.f16 %f109, %rs309;}

	// end inline asm
	// begin inline asm
	{  cvt.rn.f16.f32 %rs312, %f109;}

	// end inline asm
	// begin inline asm
	{add.f16 %rs313,%rs96,%rs312;
}
	// end inline asm
	// begin inline asm
	{  cvt.f32.f16 %f111, %rs313;}

	// end inline asm
	// begin inline asm
	{  cvt.rn.f16.f32 %rs317, %f111;}

	// end inline asm
	// begin inline asm
	{  cvt.f32.f16 %f113, %rs317;}

	// end inline asm
	// begin inline asm
	{rcp.approx.ftz.f32 %f114, %f113;
}
	// end inline asm
	mul.f32 	%f116, %f40, %f114;
	// begin inline asm
	{  cvt.rn.f16.f32 %rs474, %f116;}

	// end inline asm
	// begin inline asm
	{abs.f16 %rs320,%rs474;
}
	// end inline asm
	mov.b16 	%rs324, 143;
	// begin inline asm
	{ .reg .pred __$temp3;
  setp.lt.f16  __$temp3, %rs320, %rs324;
  selp.u16 %rs322, 1, 0, __$temp3;}
	// end inline asm
	setp.eq.s16 	%p27, %rs322, 0;
	@%p27 bra 	$L__BB3_44;
	// begin inline asm
	{ .reg .pred __$temp3;
  setp.lt.f16  __$temp3, %rs95, %rs320;
  selp.u16 %rs325, 1, 0, __$temp3;}
	// end inline asm
	setp.eq.s16 	%p28, %rs325, 0;
	@%p28 bra 	$L__BB3_44;
	neg.f32 	%f118, %f113;
	fma.rn.f32 	%f119, %f118, %f116, %f40;
	fma.rn.f32 	%f117, %f114, %f119, %f116;
	// begin inline asm
	{  cvt.rn.f16.f32 %rs474, %f117;}

	// end inline asm
$L__BB3_44:
	mov.u16 	%rs475, %rs102;
	@%p22 bra 	$L__BB3_47;
	// begin inline asm
	{ .reg .pred __$temp3;
  setp.lt.f16  __$temp3, %rs95, %rs103;
  selp.u16 %rs329, 1, 0, __$temp3;}
	// end inline asm
	setp.eq.s16 	%p30, %rs329, 0;
	@%p30 bra 	$L__BB3_47;
	// begin inline asm
	{  cvt.rn.f16.f32 %rs475, %f5;}

	// end inline asm
$L__BB3_47:
	ld.param.u64 	%rd36, [backward_kernel_fp16_param_9];
	ld.param.u64 	%rd32, [backward_kernel_fp16_param_2];
	// begin inline asm
	{sub.f16 %rs333,%rs96,%rs474;
}
	// end inline asm
	// begin inline asm
	{mul.f16 %rs336,%rs474,%rs333;
}
	// end inline asm
	// begin inline asm
	{mul.f16 %rs339,%rs475,%rs336;
}
	// end inline asm
	// begin inline asm
	{mul.f16 %rs342,%rs472,%rs339;
}
	// end inline asm
	// begin inline asm
	{add.f16 %rs345,%rs288,%rs342;
}
	// end inline asm
	// begin inline asm
	{neg.f16 %rs348,%rs345;
}
	// end inline asm
	// begin inline asm
	{mul.f16 %rs350,%rs13,%rs458;
}
	// end inline asm
	// begin inline asm
	{sub.f16 %rs353,%rs12,%rs350;
}
	// end inline asm
	// begin inline asm
	{add.f16 %rs356,%rs353,%rs459;
}
	// end inline asm
	// begin inline asm
	{mul.f16 %rs359,%rs356,%rs234;
}
	// end inline asm
	// begin inline asm
	{add.f16 %rs362,%rs359,%rs458;
}
	// end inline asm
	// begin inline asm
	{mul.f16 %rs365,%rs356,%rs348;
}
	// end inline asm
	// begin inline asm
	{add.f16 %rs368,%rs365,%rs459;
}
	// end inline asm
	cvta.to.global.u64 	%rd23, %rd32;
	mul.wide.s32 	%rd24, %r23, 2;
	add.s64 	%rd25, %rd23, %rd24;
	ld.global.u16 	%rs373, [%rd25];
	// begin inline asm
	{add.f16 %rs459,%rs368,%rs373;
}
	// end inline asm
	add.s64 	%rd26, %rd4, %rd24;
	ld.global.u16 	%rs376, [%rd26];
	// begin inline asm
	{add.f16 %rs458,%rs362,%rs376;
}
	// end inline asm
	cvta.to.global.u64 	%rd27, %rd36;
	add.s64 	%rd28, %rd27, %rd24;
	st.global.u16 	[%rd28], %rs362;
	ld.global.u16 	%rs381, [%rd25];
	ld.global.u16 	%rs378, [%rd2];
	// begin inline asm
	{mul.f16 %rs377,%rs378,%rs458;
}
	// end inline asm
	// begin inline asm
	{sub.f16 %rs380,%rs381,%rs377;
}
	// end inline asm
	// begin inline asm
	{add.f16 %rs383,%rs380,%rs12;
}
	// end inline asm
	// begin inline asm
	{sub.f16 %rs386,%rs10,%rs378;
}
	// end inline asm
	ld.global.u16 	%rs79, [%rd1];
	// begin inline asm
	{  cvt.f32.f16 %f121, %rs386;}

	// end inline asm
	// begin inline asm
	{  cvt.f32.f16 %f122, %rs378;}

	// end inline asm
	// begin inline asm
	{rcp.approx.ftz.f32 %f123, %f122;
}
	// end inline asm
	mul.f32 	%f125, %f121, %f123;
	// begin inline asm
	{  cvt.rn.f16.f32 %rs476, %f125;}

	// end inline asm
	// begin inline asm
	{abs.f16 %rs392,%rs476;
}
	// end inline asm
	mov.b16 	%rs396, 143;
	// begin inline asm
	{ .reg .pred __$temp3;
  setp.lt.f16  __$temp3, %rs392, %rs396;
  selp.u16 %rs394, 1, 0, __$temp3;}
	// end inline asm
	setp.eq.s16 	%p31, %rs394, 0;
	@%p31 bra 	$L__BB3_50;
	// begin inline asm
	{ .reg .pred __$temp3;
  setp.lt.f16  __$temp3, %rs95, %rs392;
  selp.u16 %rs397, 1, 0, __$temp3;}
	// end inline asm
	setp.eq.s16 	%p32, %rs397, 0;
	@%p32 bra 	$L__BB3_50;
	neg.f32 	%f127, %f122;
	fma.rn.f32 	%f128, %f127, %f125, %f121;
	fma.rn.f32 	%f126, %f123, %f128, %f125;
	// begin inline asm
	{  cvt.rn.f16.f32 %rs476, %f126;}

	// end inline asm
$L__BB3_50:
	// begin inline asm
	{mul.f16 %rs401,%rs97,%rs476;
}
	// end inline asm
	// begin inline asm
	{.reg.b32         f, C, nZ;       
 .reg.b16         h,r;            
  mov.b16         h,%rs401;           
  cvt.f32.f16     f,h;            
  mov.b32         C, 0x3fb8aa3bU; 
  mov.b32         nZ, 0x80000000U;
  fma.rn.f32      f,f,C,nZ;       
  ex2.approx.ftz.f32  f,f;        
  cvt.rn.f16.f32      r,f;        
{.reg.b16 spc, ulp, p;
  mov.b16 spc,0X1F79U;
  mov.b16 ulp,0x9400U;
  set.eq.f16.f16 p,h, spc;
  fma.rn.f16 r,p,ulp,r;
}
{.reg.b16 spc, ulp, p;
  mov.b16 spc,0X25CFU;
  mov.b16 ulp,0x9400U;
  set.eq.f16.f16 p,h, spc;
  fma.rn.f16 r,p,ulp,r;
}
{.reg.b16 spc, ulp, p;
  mov.b16 spc,0XC13BU;
  mov.b16 ulp,0x0400U;
  set.eq.f16.f16 p,h, spc;
  fma.rn.f16 r,p,ulp,r;
}
{.reg.b16 spc, ulp, p;
  mov.b16 spc,0XC1EFU;
  mov.b16 ulp,0x0200U;
  set.eq.f16.f16 p,h, spc;
  fma.rn.f16 r,p,ulp,r;
}
  mov.b16         %rs404,r;           
}
	// end inline asm
	// begin inline asm
	{  cvt.f32.f16 %f129, %rs404;}

	// end inline asm
	// begin inline asm
	{  cvt.rn.f16.f32 %rs407, %f129;}

	// end inline asm
	// begin inline asm
	{add.f16 %rs408,%rs96,%rs407;
}
	// end inline asm
	// begin inline asm
	{  cvt.f32.f16 %f131, %rs408;}

	// end inline asm
	// begin inline asm
	{  cvt.rn.f16.f32 %rs412, %f131;}

	// end inline asm
	// begin inline asm
	{  cvt.f32.f16 %f133, %rs412;}

	// end inline asm
	// begin inline asm
	{rcp.approx.ftz.f32 %f134, %f133;
}
	// end inline asm
	mul.f32 	%f136, %f40, %f134;
	// begin inline asm
	{  cvt.rn.f16.f32 %rs477, %f136;}

	// end inline asm
	// begin inline asm
	{abs.f16 %rs415,%rs477;
}
	// end inline asm
	mov.b16 	%rs419, 143;
	// begin inline asm
	{ .reg .pred __$temp3;
  setp.lt.f16  __$temp3, %rs415, %rs419;
  selp.u16 %rs417, 1, 0, __$temp3;}
	// end inline asm
	setp.eq.s16 	%p33, %rs417, 0;
	@%p33 bra 	$L__BB3_53;
	// begin inline asm
	{ .reg .pred __$temp3;
  setp.lt.f16  __$temp3, %rs95, %rs415;
  selp.u16 %rs420, 1, 0, __$temp3;}
	// end inline asm
	setp.eq.s16 	%p34, %rs420, 0;
	@%p34 bra 	$L__BB3_53;
	neg.f32 	%f138, %f133;
	fma.rn.f32 	%f139, %f138, %f136, %f40;
	fma.rn.f32 	%f137, %f134, %f139, %f136;
	// begin inline asm
	{  cvt.rn.f16.f32 %rs477, %f137;}

	// end inline asm
$L__BB3_53:
	mul.f32 	%f140, %f42, %f123;
	// begin inline asm
	{  cvt.rn.f16.f32 %rs478, %f140;}

	// end inline asm
	// begin inline asm
	{abs.f16 %rs425,%rs478;
}
	// end inline asm
	mov.b16 	%rs429, 143;
	// begin inline asm
	{ .reg .pred __$temp3;
  setp.lt.f16  __$temp3, %rs425, %rs429;
  selp.u16 %rs427, 1, 0, __$temp3;}
	// end inline asm
	setp.eq.s16 	%p35, %rs427, 0;
	@%p35 bra 	$L__BB3_56;
	// begin inline asm
	{ .reg .pred __$temp3;
  setp.lt.f16  __$temp3, %rs95, %rs425;
  selp.u16 %rs430, 1, 0, __$temp3;}
	// end inline asm
	setp.eq.s16 	%p36, %rs430, 0;
	@%p36 bra 	$L__BB3_56;
	neg.f32 	%f142, %f122;
	fma.rn.f32 	%f143, %f142, %f140, %f42;
	fma.rn.f32 	%f141, %f123, %f143, %f140;
	// begin inline asm
	{  cvt.rn.f16.f32 %rs478, %f141;}

	// end inline asm
$L__BB3_56:
	// begin inline asm
	{sub.f16 %rs434,%rs96,%rs477;
}
	// end inline asm
	// begin inline asm
	{mul.f16 %rs437,%rs477,%rs434;
}
	// end inline asm
	// begin inline asm
	{mul.f16 %rs440,%rs478,%rs437;
}
	// end inline asm
	// begin inline asm
	{sub.f16 %rs443,%rs79,%rs11;
}
	// end inline asm
	// begin inline asm
	{ .reg .pred __$temp3;
  setp.gt.f16  __$temp3, %rs443, %rs101;
  selp.u16 %rs446, 1, 0, __$temp3;}
	// end inline asm
	setp.eq.s16 	%p37, %rs446, 0;
	mov.u16 	%rs479, %rs101;
	@%p37 bra 	$L__BB3_58;
	mov.f64 	%fd6, 0d3FF0000000000000;
	// begin inline asm
	{  cvt.rn.f16.f64 %rs479, %fd6;}

	// end inline asm
$L__BB3_58:
	ld.param.u64 	%rd37, [backward_kernel_fp16_param_10];
	// begin inline asm
	{mul.f16 %rs450,%rs440,%rs479;
}
	// end inline asm
	// begin inline asm
	{neg.f16 %rs453,%rs450;
}
	// end inline asm
	// begin inline asm
	{mul.f16 %rs455,%rs383,%rs453;
}
	// end inline asm
	cvta.to.global.u64 	%rd29, %rd37;
	add.s64 	%rd31, %rd29, %rd24;
	st.global.u16 	[%rd31], %rs455;
	sub.s32 	%r23, %r23, %r3;
	sub.s32 	%r22, %r22, %r3;
	setp.gt.u32 	%p38, %r24, 1;
	add.s32 	%r24, %r24, -1;
	@%p38 bra 	$L__BB3_3;
$L__BB3_59:
	ret;

}
	// .globl	forward_kernel_bf16
.visible .entry forward_kernel_bf16(
	.param .u64 .ptr .align 1 forward_kernel_bf16_param_0,
	.param .u64 .ptr .align 1 forward_kernel_bf16_param_1,
	.param .u64 .ptr .align 1 forward_kernel_bf16_param_2,
	.param .u64 .ptr .align 1 forward_kernel_bf16_param_3,
	.param .u64 .ptr .align 1 forward_kernel_bf16_param_4,
	.param .u64 .ptr .align 1 forward_kernel_bf16_param_5,
	.param .u64 .ptr .align 1 forward_kernel_bf16_param_6,
	.param .u64 .ptr .align 1 forward_kernel_bf16_param_7,
	.param .u64 .ptr .align 1 forward_kernel_bf16_param_8,
	.param .u32 forward_kernel_bf16_param_9,
	.param .u32 forward_kernel_bf16_param_10,
	.param .u32 forward_kernel_bf16_param_11
)
{
	.reg .pred 	%p<44>;
	.reg .b16 	%rs<42>;
	.reg .b32 	%r<44>;
	.reg .b32 	%f<121>;
	.reg .b64 	%rd<95>;

	ld.param.u32 	%r15, [forward_kernel_bf16_param_9];
	ld.param.u32 	%r16, [forward_kernel_bf16_param_11];
	mov.u32 	%r17, %ctaid.x;
	mov.u32 	%r18, %ntid.x;
	mov.u32 	%r19, %tid.x;
	mad.lo.s32 	%r1, %r17, %r18, %r19;
	mul.lo.s32 	%r2, %r16, %r15;
	setp.ge.s32 	%p1, %r1, %r2;
	@%p1 bra 	$L__BB4_10;
	ld.param.u32 	%r34, [forward_kernel_bf16_param_10];
	ld.param.u64 	%rd91, [forward_kernel_bf16_param_8];
	ld.param.u64 	%rd90, [forward_kernel_bf16_param_7];
	ld.param.u64 	%rd86, [forward_kernel_bf16_param_5];
	ld.param.u64 	%rd85, [forward_kernel_bf16_param_4];
	ld.param.u64 	%rd84, [forward_kernel_bf16_param_3];
	ld.param.u64 	%rd83, [forward_kernel_bf16_param_2];
	ld.param.u64 	%rd82, [forward_kernel_bf16_param_1];
	cvta.to.global.u64 	%rd12, %rd90;
	cvta.to.global.u64 	%rd13, %rd86;
	cvta.to.global.u64 	%rd14, %rd91;
	cvta.to.global.u64 	%rd15, %rd82;
	cvta.to.global.u64 	%rd16, %rd83;
	cvta.to.global.u64 	%rd17, %rd84;
	cvta.to.global.u64 	%rd18, %rd85;
	ld.global.u16 	%rs1, [%rd15];
	// begin inline asm
	{ cvt.f32.bf16 %f17, %rs1;}

	// end inline asm
	ld.global.u16 	%rs2, [%rd16];
	// begin inline asm
	{ cvt.f32.bf16 %f18, %rs2;}

	// end inline asm
	ld.global.u16 	%rs3, [%rd17];
	// begin inline asm
	{ cvt.f32.bf16 %f19, %rs3;}

	// end inline asm
	ld.global.u16 	%rs4, [%rd18];
	// begin inline asm
	{ cvt.f32.bf16 %f20, %rs4;}

	// end inline asm
	add.f32 	%f23, %f20, 0f3F000000;
	mul.f32 	%f118, %f17, %f23;
	mov.f32 	%f21, 0f00000000;
	// begin inline asm
	{  cvt.rn.bf16.f32 %rs5, %f21;}

	// end inline asm
	mul.wide.s32 	%rd19, %r1, 2;
	add.s64 	%rd1, %rd12, %rd19;
	st.global.u16 	[%rd1], %rs5;
	add.s64 	%rd2, %rd13, %rd19;
	st.global.u16 	[%rd2], %rs5;
	// begin inline asm
	{  cvt.rn.bf16.f32 %rs6, %f118;}

	// end inline asm
	add.s64 	%rd20, %rd14, %rd19;
	st.global.u16 	[%rd20], %rs6;
	setp.lt.s32 	%p2, %r34, 1;
	@%p2 bra 	$L__BB4_10;
	ld.param.u32 	%r35, [forward_kernel_bf16_param_10];
	mul.f32 	%f25, %f17, %f20;
	div.rn.f32 	%f6, %f25, %f18;
	setp.lt.u32 	%p3, %r35, 4;
	mov.f32 	%f117, 0f00000000;
	mov.b32 	%r43, 0;
	@%p3 bra 	$L__BB4_5;
	mov.f32 	%f117, 0f00000000;
	mov.b32 	%r41, 0;
	mul.wide.s32 	%rd33, %r2, 2;
	shl.b32 	%r25, %r2, 2;
	mov.u32 	%r39, %r1;
	mov.u32 	%r40, %r2;
$L__BB4_4:
	.pragma "nounroll";
	ld.param.u32 	%r36, [forward_kernel_bf16_param_10];
	ld.param.u64 	%rd92, [forward_kernel_bf16_param_8];
	ld.param.u64 	%rd87, [forward_kernel_bf16_param_6];
	ld.param.u64 	%rd79, [forward_kernel_bf16_param_0];
	cvta.to.global.u64 	%rd21, %rd79;
	mul.wide.s32 	%rd22, %r39, 2;
	add.s64 	%rd23, %rd21, %rd22;
	ld.global.u16 	%rs7, [%rd23];
	// begin inline asm
	{ cvt.f32.bf16 %f27, %rs7;}

	// end inline asm
	add.f32 	%f28, %f118, %f27;
	// begin inline asm
	{  cvt.rn.bf16.f32 %rs8, %f28;}

	// end inline asm
	mul.wide.s32 	%rd24, %r40, 2;
	cvta.to.global.u64 	%rd25, %rd92;
	add.s64 	%rd27, %rd25, %rd19;
	add.s64 	%rd28, %rd27, %rd24;
	st.global.u16 	[%rd28], %rs8;
	setp.ge.f32 	%p4, %f28, %f17;
	setp.lt.f32 	%p5, %f117, %f18;
	setp.lt.f32 	%p6, %f28, 0f00000000;
	setp.gt.f32 	%p7, %f117, %f19;
	selp.f32 	%f47, 0fBF800000, 0f00000000, %p7;
	selp.f32 	%f48, %f47, 0f00000000, %p6;
	selp.f32 	%f49, 0f3F800000, %f48, %p5;
	selp.f32 	%f29, %f49, %f48, %p4;
	cvt.rn.f32.u32 	%f50, %r41;
	setp.gt.f32 	%p8, %f18, %f50;
	mul.f32 	%f51, %f17, %f29;
	add.f32 	%f52, %f6, %f51;
	selp.f32 	%f53, %f52, %f51, %p8;
	sub.f32 	%f31, %f28, %f53;
	add.f32 	%f54, %f117, %f29;
	// begin inline asm
	{  cvt.rn.bf16.f32 %rs9, %f29;}

	// end inline asm
	add.s64 	%rd29, %rd2, %rd24;
	st.global.u16 	[%rd29], %rs9;
	// begin inline asm
	{  cvt.rn.bf16.f32 %rs10, %f54;}

	// end inline asm
	add.s64 	%rd30, %rd1, %rd24;
	st.global.u16 	[%rd30], %rs10;
	// begin inline asm
	{  cvt.rn.bf16.f32 %rs11, %f31;}

	// end inline asm
	cvta.to.global.u64 	%rd31, %rd87;
	add.s64 	%rd32, %rd31, %rd22;
	st.global.u16 	[%rd32], %rs11;
	add.s64 	%rd34, %rd23, %rd33;
	ld.global.u16 	%rs12, [%rd34];
	// begin inline asm
	{ cvt.f32.bf16 %f32, %rs12;}

	// end inline asm
	add.f32 	%f33, %f31, %f32;
	// begin inline asm
	{  cvt.rn.bf16.f32 %rs13, %f33;}

	// end inline asm
	add.s64 	%rd35, %rd28, %rd33;
	st.global.u16 	[%rd35], %rs13;
	setp.ge.f32 	%p9, %f33, %f17;
	setp.lt.f32 	%p10, %f54, %f18;
	setp.lt.f32 	%p11, %f33, 0f00000000;
	setp.gt.f32 	%p12, %f54, %f19;
	selp.f32 	%f55, 0fBF800000, 0f00000000, %p12;
	selp.f32 	%f56, %f55, 0f00000000, %p11;
	selp.f32 	%f57, 0f3F800000, %f56, %p10;
	selp.f32 	%f34, %f57, %f56, %p9;
	add.s32 	%r22, %r41, 1;
	cvt.rn.f32.u32 	%f58, %r22;
	setp.gt.f32 	%p13, %f18, %f58;
	mul.f32 	%f59, %f17, %f34;
	add.f32 	%f60, %f6, %f59;
	selp.f32 	%f61, %f60, %f59, %p13;
	sub.f32 	%f36, %f33, %f61;
	add.f32 	%f62, %f54, %f34;
	// begin inline asm
	{  cvt.rn.bf16.f32 %rs14, %f34;}

	// end inline asm
	add.s64 	%rd36, %rd29, %rd33;
	st.global.u16 	[%rd36], %rs14;
	// begin inline asm
	{  cvt.rn.bf16.f32 %rs15, %f62;}

	// end inline asm
	add.s64 	%rd37, %rd30, %rd33;
	st.global.u16 	[%rd37], %rs15;
	// begin inline asm
	{  cvt.rn.bf16.f32 %rs16, %f36;}

	// end inline asm
	add.s64 	%rd38, %rd32, %rd33;
	st.global.u16 	[%rd38], %rs16;
	add.s64 	%rd39, %rd34, %rd33;
	ld.global.u16 	%rs17, [%rd39];
	// begin inline asm
	{ cvt.f32.bf16 %f37, %rs17;}

	// end inline asm
	add.f32 	%f38, %f36, %f37;
	// begin inline asm
	{  cvt.rn.bf16.f32 %rs18, %f38;}

	// end inline asm
	add.s64 	%rd40, %rd35, %rd33;
	st.global.u16 	[%rd40], %rs18;
	setp.ge.f32 	%p14, %f38, %f17;
	setp.lt.f32 	%p15, %f62, %f18;
	setp.lt.f32 	%p16, %f38, 0f00000000;
	setp.gt.f32 	%p17, %f62, %f19;
	selp.f32 	%f63, 0fBF800000, 0f00000000, %p17;
	selp.f32 	%f64, %f63, 0f00000000, %p16;
	selp.f32 	%f65, 0f3F800000, %f64, %p15;
	selp.f32 	%f39, %f65, %f64, %p14;
	add.s32 	%r23, %r41, 2;
	cvt.rn.f32.u32 	%f66, %r23;
	setp.gt.f32 	%p18, %f18, %f66;
	mul.f32 	%f67, %f17, %f39;
	add.f32 	%f68, %f6, %f67;
	selp.f32 	%f69, %f68, %f67, %p18;
	sub.f32 	%f41, %f38, %f69;
	add.f32 	%f70, %f62, %f39;
	// begin inline asm
	{  cvt.rn.bf16.f32 %rs19, %f39;}

	// end inline asm
	add.s64 	%rd41, %rd36, %rd33;
	st.global.u16 	[%rd41], %rs19;
	// begin inline asm
	{  cvt.rn.bf16.f32 %rs20, %f70;}

	// end inline asm
	add.s64 	%rd42, %rd37, %rd33;
	st.global.u16 	[%rd42], %rs20;
	// begin inline asm
	{  cvt.rn.bf16.f32 %rs21, %f41;}

	// end inline asm
	add.s64 	%rd43, %rd38, %rd33;
	st.global.u16 	[%rd43], %rs21;
	add.s64 	%rd44, %rd39, %rd33;
	ld.global.u16 	%rs22, [%rd44];
	// begin inline asm
	{ cvt.f32.bf16 %f42, %rs22;}

	// end inline asm
	add.f32 	%f43, %f41, %f42;
	// begin inline asm
	{  cvt.rn.bf16.f32 %rs23, %f43;}

	// end inline asm
	add.s64 	%rd45, %rd40, %rd33;
	st.global.u16 	[%rd45], %rs23;
	setp.ge.f32 	%p19, %f43, %f17;
	setp.lt.f32 	%p20, %f70, %f18;
	setp.lt.f32 	%p21, %f43, 0f00000000;
	setp.gt.f32 	%p22, %f70, %f19;
	selp.f32 	%f71, 0fBF800000, 0f00000000, %p22;
	selp.f32 	%f72, %f71, 0f00000000, %p21;
	selp.f32 	%f73, 0f3F800000, %f72, %p20;
	selp.f32 	%f44, %f73, %f72, %p19;
	add.s32 	%r24, %r41, 3;
	cvt.rn.f32.u32 	%f74, %r24;
	setp.gt.f32 	%p23, %f18, %f74;
	mul.f32 	%f75, %f17, %f44;
	add.f32 	%f76, %f6, %f75;
	selp.f32 	%f77, %f76, %f75, %p23;
	sub.f32 	%f118, %f43, %f77;
	add.f32 	%f117, %f70, %f44;
	// begin inline asm
	{  cvt.rn.bf16.f32 %rs24, %f44;}

	// end inline asm
	add.s64 	%rd46, %rd41, %rd33;
	st.global.u16 	[%rd46], %rs24;
	// begin inline asm
	{  cvt.rn.bf16.f32 %rs25, %f117;}

	// end inline asm
	add.s64 	%rd47, %rd42, %rd33;
	st.global.u16 	[%rd47], %rs25;
	// begin inline asm
	{  cvt.rn.bf16.f32 %rs26, %f118;}

	// end inline asm
	add.s64 	%rd48, %rd43, %rd33;
	st.global.u16 	[%rd48], %rs26;
	add.s32 	%r40, %r40, %r25;
	add.s32 	%r39, %r39, %r25;
	add.s32 	%r41, %r41, 4;
	and.b32  	%r43, %r36, 2147483644;
	setp.ne.s32 	%p24, %r41, %r43;
	@%p24 bra 	$L__BB4_4;
$L__BB4_5:
	ld.param.u32 	%r37, [forward_kernel_bf16_param_10];
	and.b32  	%r11, %r37, 3;
	setp.eq.s32 	%p25, %r11, 0;
	@%p25 bra 	$L__BB4_10;
	setp.eq.s32 	%p26, %r11, 1;
	@%p26 bra 	$L__BB4_8;
	ld.param.u64 	%rd93, [forward_kernel_bf16_param_8];
	ld.param.u64 	%rd88, [forward_kernel_bf16_param_6];
	ld.param.u64 	%rd80, [forward_kernel_bf16_param_0];
	mul.lo.s32 	%r26, %r2, %r43;
	add.s32 	%r27, %r26, %r1;
	add.s32 	%r28, %r43, 1;
	add.s32 	%r29, %r26, %r2;
	cvta.to.global.u64 	%rd49, %rd80;
	mul.wide.s32 	%rd50, %r27, 2;
	add.s64 	%rd51, %rd49, %rd50;
	ld.global.u16 	%rs27, [%rd51];
	// begin inline asm
	{ cvt.f32.bf16 %f78, %rs27;}

	// end inline asm
	add.f32 	%f79, %f118, %f78;
	// begin inline asm
	{  cvt.rn.bf16.f32 %rs28, %f79;}

	// end inline asm
	mul.wide.s32 	%rd52, %r29, 2;
	cvta.to.global.u64 	%rd53, %rd93;
	mul.wide.s32 	%rd54, %r1, 2;
	add.s64 	%rd55, %rd53, %rd54;
	add.s64 	%rd56, %rd55, %rd52;
	st.global.u16 	[%rd56], %rs28;
	setp.ge.f32 	%p27, %f79, %f17;
	setp.lt.f32 	%p28, %f117, %f18;
	setp.lt.f32 	%p29, %f79, 0f00000000;
	setp.gt.f32 	%p30, %f117, %f19;
	selp.f32 	%f88, 0fBF800000, 0f00000000, %p30;
	selp.f32 	%f89, %f88, 0f00000000, %p29;
	selp.f32 	%f90, 0f3F800000, %f89, %p28;
	selp.f32 	%f80, %f90, %f89, %p27;
	cvt.rn.f32.u32 	%f91, %r43;
	setp.gt.f32 	%p31, %f18, %f91;
	mul.f32 	%f92, %f17, %f80;
	add.f32 	%f93, %f6, %f92;
	selp.f32 	%f94, %f93, %f92, %p31;
	sub.f32 	%f82, %f79, %f94;
	add.f32 	%f95, %f117, %f80;
	// begin inline asm
	{  cvt.rn.bf16.f32 %rs29, %f80;}

	// end inline asm
	add.s64 	%rd57, %rd2, %rd52;
	st.global.u16 	[%rd57], %rs29;
	// begin inline asm
	{  cvt.rn.bf16.f32 %rs30, %f95;}

	// end inline asm
	add.s64 	%rd58, %rd1, %rd52;
	st.global.u16 	[%rd58], %rs30;
	// begin inline asm
	{  cvt.rn.bf16.f32 %rs31, %f82;}

	// end inline asm
	cvta.to.global.u64 	%rd59, %rd88;
	add.s64 	%rd60, %rd59, %rd50;
	st.global.u16 	[%rd60], %rs31;
	add.s32 	%r43, %r43, 2;
	mul.wide.s32 	%rd61, %r2, 2;
	add.s64 	%rd62, %rd51, %rd61;
	ld.global.u16 	%rs32, [%rd62];
	// begin inline asm
	{ cvt.f32.bf16 %f83, %rs32;}

	// end inline asm
	add.f32 	%f84, %f82, %f83;
	// begin inline asm
	{  cvt.rn.bf16.f32 %rs33, %f84;}

	// end inline asm
	add.s64 	%rd63, %rd56, %rd61;
	st.global.u16 	[%rd63], %rs33;
	setp.ge.f32 	%p32, %f84, %f17;
	setp.lt.f32 	%p33, %f95, %f18;
	setp.lt.f32 	%p34, %f84, 0f00000000;
	setp.gt.f32 	%p35, %f95, %f19;
	selp.f32 	%f96, 0fBF800000, 0f00000000, %p35;
	selp.f32 	%f97, %f96, 0f00000000, %p34;
	selp.f32 	%f98, 0f3F800000, %f97, %p33;
	selp.f32 	%f85, %f98, %f97, %p32;
	cvt.rn.f32.u32 	%f99, %r28;
	setp.gt.f32 	%p36, %f18, %f99;
	mul.f32 	%f100, %f17, %f85;
	add.f32 	%f101, %f6, %f100;
	selp.f32 	%f102, %f101, %f100, %p36;
	sub.f32 	%f118, %f84, %f102;
	add.f32 	%f117, %f95, %f85;
	// begin inline asm
	{  cvt.rn.bf16.f32 %rs34, %f85;}

	// end inline asm
	add.s64 	%rd64, %rd57, %rd61;
	st.global.u16 	[%rd64], %rs34;
	// begin inline asm
	{  cvt.rn.bf16.f32 %rs35, %f117;}

	// end inline asm
	add.s64 	%rd65, %rd58, %rd61;
	st.global.u16 	[%rd65], %rs35;
	// begin inline asm
	{  cvt.rn.bf16.f32 %rs36, %f118;}

	// end inline asm
	add.s64 	%rd66, %rd60, %rd61;
	st.global.u16 	[%rd66], %rs36;
$L__BB4_8:
	ld.param.u32 	%r38, [forward_kernel_bf16_param_10];
	and.b32  	%r30, %r38, 1;
	setp.eq.b32 	%p37, %r30, 1;
	not.pred 	%p38, %p37;
	@%p38 bra 	$L__BB4_10;
	ld.param.u64 	%rd94, [forward_kernel_bf16_param_8];
	ld.param.u64 	%rd89, [forward_kernel_bf16_param_6];
	ld.param.u64 	%rd81, [forward_kernel_bf16_param_0];
	mul.lo.s32 	%r31, %r2, %r43;
	add.s32 	%r32, %r31, %r1;
	add.s32 	%r33, %r31, %r2;
	cvta.to.global.u64 	%rd67, %rd81;
	mul.wide.s32 	%rd68, %r32, 2;
	add.s64 	%rd69, %rd67, %rd68;
	ld.global.u16 	%rs37, [%rd69];
	// begin inline asm
	{ cvt.f32.bf16 %f103, %rs37;}

	// end inline asm
	add.f32 	%f104, %f118, %f103;
	// begin inline asm
	{  cvt.rn.bf16.f32 %rs38, %f104;}

	// end inline asm
	mul.wide.s32 	%rd70, %r33, 2;
	cvta.to.global.u64 	%rd71, %rd94;
	mul.wide.s32 	%rd72, %r1, 2;
	add.s64 	%rd73, %rd71, %rd72;
	add.s64 	%rd74, %rd73, %rd70;
	st.global.u16 	[%rd74], %rs38;
	setp.ge.f32 	%p39, %f104, %f17;
	setp.lt.f32 	%p40, %f117, %f18;
	setp.lt.f32 	%p41, %f104, 0f00000000;
	setp.gt.f32 	%p42, %f117, %f19;
	selp.f32 	%f108, 0fBF800000, 0f00000000, %p42;
	selp.f32 	%f109, %f108, 0f00000000, %p41;
	selp.f32 	%f110, 0f3F800000, %f109, %p40;
	selp.f32 	%f105, %f110, %f109, %p39;
	cvt.rn.f32.u32 	%f111, %r43;
	setp.gt.f32 	%p43, %f18, %f111;
	mul.f32 	%f112, %f17, %f105;
	add.f32 	%f113, %f6, %f112;
	selp.f32 	%f114, %f113, %f112, %p43;
	sub.f32 	%f107, %f104, %f114;
	add.f32 	%f106, %f117, %f105;
	// begin inline asm
	{  cvt.rn.bf16.f32 %rs39, %f105;}

	// end inline asm
	add.s64 	%rd75, %rd2, %rd70;
	st.global.u16 	[%rd75], %rs39;
	// begin inline asm
	{  cvt.rn.bf16.f32 %rs40, %f106;}

	// end inline asm
	add.s64 	%rd76, %rd1, %rd70;
	st.global.u16 	[%rd76], %rs40;
	// begin inline asm
	{  cvt.rn.bf16.f32 %rs41, %f107;}

	// end inline asm
	cvta.to.global.u64 	%rd77, %rd89;
	add.s64 	%rd78, %rd77, %rd68;
	st.global.u16 	[%rd78], %rs41;
$L__BB4_10:
	ret;

}
	// .globl	backward_kernel_bf16
.visible .entry backward_kernel_bf16(
	.param .u64 .ptr .align 1 backward_kernel_bf16_param_0,
	.param .u64 .ptr .align 1 backward_kernel_bf16_param_1,
	.param .u64 .ptr .align 1 backward_kernel_bf16_param_2,
	.param .u64 .ptr .align 1 backward_kernel_bf16_param_3,
	.param .u64 .ptr .align 1 backward_kernel_bf16_param_4,
	.param .u64 .ptr .align 1 backward_kernel_bf16_param_5,
	.param .u64 .ptr .align 1 backward_kernel_bf16_param_6,
	.param .u64 .ptr .align 1 backward_kernel_bf16_param_7,
	.param .u64 .ptr .align 1 backward_kernel_bf16_param_8,
	.param .u64 .ptr .align 1 backward_kernel_bf16_param_9,
	.param .u64 .ptr .align 1 backward_kernel_bf16_param_10,
	.param .u32 backward_kernel_bf16_param_11,
	.param .u32 backward_kernel_bf16_param_12,
	.param .u32 backward_kernel_bf16_param_13
)
{
	.reg .pred 	%p<8>;
	.reg .b16 	%rs<11>;
	.reg .b32 	%r<33>;
	.reg .b32 	%f<106>;
	.reg .b64 	%rd<40>;

	ld.param.u32 	%r12, [backward_kernel_bf16_param_11];
	ld.param.u32 	%r32, [backward_kernel_bf16_param_12];
	ld.param.u32 	%r14, [backward_kernel_bf16_param_13];
	mov.u32 	%r15, %ctaid.x;
	mov.u32 	%r16, %ntid.x;
	mul.lo.s32 	%r1, %r15, %r16;
	mov.u32 	%r2, %tid.x;
	add.s32 	%r17, %r1, %r2;
	mul.lo.s32 	%r3, %r14, %r12;
	setp.ge.s32 	%p1, %r17, %r3;
	@%p1 bra 	$L__BB5_4;
	ld.param.u64 	%rd37, [backward_kernel_bf16_param_8];
	ld.param.u64 	%rd36, [backward_kernel_bf16_param_7];
	ld.param.u64 	%rd35, [backward_kernel_bf16_param_6];
	cvta.to.global.u64 	%rd14, %rd35;
	cvta.to.global.u64 	%rd15, %rd36;
	cvta.to.global.u64 	%rd16, %rd37;
	ld.global.u16 	%rs1, [%rd14];
	// begin inline asm
	{ cvt.f32.bf16 %f9, %rs1;}

	// end inline asm
	ld.global.u16 	%rs2, [%rd15];
	// begin inline asm
	{ cvt.f32.bf16 %f10, %rs2;}

	// end inline asm
	ld.global.u16 	%rs3, [%rd16];
	// begin inline asm
	{ cvt.f32.bf16 %f11, %rs3;}

	// end inline asm
	setp.lt.s32 	%p2, %r32, 1;
	@%p2 bra 	$L__BB5_4;
	ld.param.u64 	%rd34, [backward_kernel_bf16_param_5];
	ld.param.u64 	%rd33, [backward_kernel_bf16_param_4];
	ld.param.u64 	%rd30, [backward_kernel_bf16_param_0];
	mov.f32 	%f13, 0f40800000;
	div.rn.f32 	%f4, %f13, %f9;
	add.s32 	%r18, %r32, -1;
	mad.lo.s32 	%r19, %r3, %r18, %r2;
	add.s32 	%r31, %r19, %r1;
	mul.lo.s32 	%r20, %r14, %r32;
	mad.lo.s32 	%r21, %r20, %r12, %r2;
	add.s32 	%r30, %r21, %r1;
	cvta.to.global.u64 	%rd1, %rd34;
	cvta.to.global.u64 	%rd2, %rd33;
	cvta.to.global.u64 	%rd3, %rd30;
	mov.f32 	%f104, 0f00000000;
	mov.f32 	%f105, %f104;
$L__BB5_3:
	ld.param.u64 	%rd39, [backward_kernel_bf16_param_10];
	ld.param.u64 	%rd38, [backward_kernel_bf16_param_9];
	ld.param.u64 	%rd32, [backward_kernel_bf16_param_2];
	ld.param.u64 	%rd31, [backward_kernel_bf16_param_1];
	add.s32 	%r9, %r32, -1;
	mul.wide.s32 	%rd17, %r30, 2;
	add.s64 	%rd18, %rd1, %rd17;
	ld.global.u16 	%rs4, [%rd18];
	// begin inline asm
	{ cvt.f32.bf16 %f14, %rs4;}

	// end inline asm
	mul.wide.s32 	%rd19, %r31, 2;
	add.s64 	%rd20, %rd2, %rd19;
	ld.global.u16 	%rs5, [%rd20];
	// begin inline asm
	{ cvt.f32.bf16 %f15, %rs5;}

	// end inline asm
	add.s64 	%rd21, %rd3, %rd19;
	ld.global.u16 	%rs6, [%rd21];
	// begin inline asm
	{ cvt.f32.bf16 %f16, %rs6;}

	// end inline asm
	sub.f32 	%f21, %f14, %f9;
	mul.f32 	%f22, %f21, 0fC0800000;
	div.rn.f32 	%f23, %f22, %f9;
	fma.rn.f32 	%f24, %f23, 0f3BBB989D, 0f3F000000;
	cvt.sat.f32.f32 	%f25, %f24;
	mov.f32 	%f26, 0f4B400001;
	mov.f32 	%f27, 0f437C0000;
	fma.rm.f32 	%f28, %f25, %f27, %f26;
	add.f32 	%f29, %f28, 0fCB40007F;
	neg.f32 	%f30, %f29;
	fma.rn.f32 	%f31, %f23, 0f3FB8AA3B, %f30;
	fma.rn.f32 	%f32, %f23, 0f32A57060, %f31;
	mov.b32 	%r22, %f28;
	shl.b32 	%r23, %r22, 23;
	mov.b32 	%f33, %r23;
	ex2.approx.ftz.f32 	%f34, %f32;
	fma.rn.f32 	%f35, %f34, %f33, 0f3F800000;
	rcp.rn.f32 	%f36, %f35;
	mul.f32 	%f37, %f4, %f36;
	mov.f32 	%f38, 0f3F800000;
	sub.f32 	%f39, %f38, %f36;
	mul.f32 	%f40, %f37, %f39;
	sub.f32 	%f41, %f10, %f15;
	setp.gt.f32 	%p3, %f41, 0f00000000;
	selp.f32 	%f42, 0f3F800000, 0f00000000, %p3;
	mul.f32 	%f43, %f42, %f40;
	mul.f32 	%f44, %f14, 0f40800000;
	div.rn.f32 	%f45, %f44, %f9;
	fma.rn.f32 	%f46, %f45, 0f3BBB989D, 0f3F000000;
	cvt.sat.f32.f32 	%f47, %f46;
	fma.rm.f32 	%f48, %f47, %f27, %f26;
	add.f32 	%f49, %f48, 0fCB40007F;
	neg.f32 	%f50, %f49;
	fma.rn.f32 	%f51, %f45, 0f3FB8AA3B, %f50;
	fma.rn.f32 	%f52, %f45, 0f32A57060, %f51;
	mov.b32 	%r24, %f48;
	shl.b32 	%r25, %r24, 23;
	mov.b32 	%f53, %r25;
	ex2.approx.ftz.f32 	%f54, %f52;
	fma.rn.f32 	%f55, %f54, %f53, 0f3F800000;
	rcp.rn.f32 	%f56, %f55;
	mul.f32 	%f57, %f4, %f56;
	sub.f32 	%f58, %f38, %f56;
	mul.f32 	%f59, %f57, %f58;
	sub.f32 	%f60, %f15, %f11;
	setp.gt.f32 	%p4, %f60, 0f00000000;
	selp.f32 	%f61, 0f3F800000, 0f00000000, %p4;
	fma.rn.f32 	%f62, %f61, %f59, %f43;
	setp.ge.f32 	%p5, %f21, 0f00000000;
	selp.f32 	%f63, 0f3F800000, 0f00000000, %p5;
	mul.f32 	%f64, %f41, 0fC0800000;
	fma.rn.f32 	%f65, %f64, 0f3BBB989D, 0f3F000000;
	cvt.sat.f32.f32 	%f66, %f65;
	fma.rm.f32 	%f67, %f66, %f27, %f26;
	add.f32 	%f68, %f67, 0fCB40007F;
	neg.f32 	%f69, %f68;
	fma.rn.f32 	%f70, %f64, 0f3FB8AA3B, %f69;
	fma.rn.f32 	%f71, %f64, 0f32A57060, %f70;
	mov.b32 	%r26, %f67;
	shl.b32 	%r27, %r26, 23;
	mov.b32 	%f72, %r27;
	ex2.approx.ftz.f32 	%f73, %f71;
	fma.rn.f32 	%f74, %f73, %f72, 0f3F800000;
	rcp.rn.f32 	%f75, %f74;
	mul.f32 	%f76, %f75, 0f40800000;
	sub.f32 	%f77, %f38, %f75;
	mul.f32 	%f78, %f76, %f77;
	setp.lt.f32 	%p6, %f14, 0f00000000;
	selp.f32 	%f79, 0f3F800000, 0f00000000, %p6;
	mul.f32 	%f80, %f60, 0fC0800000;
	fma.rn.f32 	%f81, %f80, 0f3BBB989D, 0f3F000000;
	cvt.sat.f32.f32 	%f82, %f81;
	fma.rm.f32 	%f83, %f82, %f27, %f26;
	add.f32 	%f84, %f83, 0fCB40007F;
	neg.f32 	%f85, %f84;
	fma.rn.f32 	%f86, %f80, 0f3FB8AA3B, %f85;
	fma.rn.f32 	%f87, %f80, 0f32A57060, %f86;
	mov.b32 	%r28, %f83;
	shl.b32 	%r29, %r28, 23;
	mov.b32 	%f88, %r29;
	ex2.approx.ftz.f32 	%f89, %f87;
	fma.rn.f32 	%f90, %f89, %f88, 0f3F800000;
	rcp.rn.f32 	%f91, %f90;
	mul.f32 	%f92, %f91, 0f40800000;
	sub.f32 	%f93, %f38, %f91;
	mul.f32 	%f94, %f92, %f93;
	mul.f32 	%f95, %f79, %f94;
	fma.rn.f32 	%f96, %f63, %f78, %f95;
	mul.f32 	%f97, %f9, %f105;
	sub.f32 	%f98, %f16, %f97;
	add.f32 	%f99, %f104, %f98;
	fma.rn.f32 	%f19, %f99, %f62, %f105;
	mul.f32 	%f100, %f99, %f96;
	sub.f32 	%f101, %f104, %f100;
	cvta.to.global.u64 	%rd22, %rd32;
	add.s64 	%rd23, %rd22, %rd19;
	ld.global.u16 	%rs7, [%rd23];
	// begin inline asm
	{ cvt.f32.bf16 %f17, %rs7;}

	// end inline asm
	add.f32 	%f104, %f17, %f101;
	cvta.to.global.u64 	%rd24, %rd31;
	add.s64 	%rd25, %rd24, %rd19;
	ld.global.u16 	%rs8, [%rd25];
	// begin inline asm
	{ cvt.f32.bf16 %f18, %rs8;}

	// end inline asm
	add.f32 	%f105, %f18, %f19;
	// begin inline asm
	{  cvt.rn.bf16.f32 %rs9, %f19;}

	// end inline asm
	cvta.to.global.u64 	%rd26, %rd38;
	add.s64 	%rd27, %rd26, %rd19;
	st.global.u16 	[%rd27], %rs9;
	mul.f32 	%f102, %f63, %f16;
	mul.f32 	%f103, %f102, %f40;
	mul.f32 	%f20, %f42, %f103;
	// begin inline asm
	{  cvt.rn.bf16.f32 %rs10, %f20;}

	// end inline asm
	cvta.to.global.u64 	%rd28, %rd39;
	add.s64 	%rd29, %rd28, %rd19;
	st.global.u16 	[%rd29], %rs10;
	sub.s32 	%r31, %r31, %r3;
	sub.s32 	%r30, %r30, %r3;
	setp.gt.u32 	%p7, %r32, 1;
	mov.u32 	%r32, %r9;
	@%p7 bra 	$L__BB5_3;
$L__BB5_4:
	ret;

}


// ===== COMPILED SASS (sm_100) =====

	.target	sm_100

	.elftype	@"ET_EXEC"


//--------------------- .note.nv.tkinfo           --------------------------
	.section	.note.nv.tkinfo,"",@"SHT_NOTE"
	.sectionflags	@"SHF_NOTE_NV_TKINFO"
	.tkinfo
        /*0018*/ 	.word	0x00000002
        /*0030*/ 	.string	""
        /*0030*/ 	.string	"ptxas"
        /*0030*/ 	.string	"Cuda compilation tools, release 13.0, V13.0.88"
        /*0030*/ 	.string	"Build cuda_13.0.r13.0/compiler.36424714_0"
        /*0030*/ 	.string	"-arch sm_100 -m 64 "



//--------------------- .note.nv.cuinfo           --------------------------
	.section	.note.nv.cuinfo,"",@"SHT_NOTE"
	.sectionflags	@"SHF_NOTE_NV_CUINFO"
        /*0018*/ 	.short	0x0002
        /*001a*/ 	.short	0x0064
        /*001c*/ 	.short	0x0082
	.zero		2


//--------------------- .nv.info                  --------------------------
	.section	.nv.info,"",@"SHT_CUDA_INFO"
	.align	4


	//----- nvinfo : EIATTR_REGCOUNT
	.align		4
        /*0000*/ 	.byte	0x04, 0x2f
        /*0002*/ 	.short	(.L_1 - .L_0)
	.align		4
.L_0:
        /*0004*/ 	.word	index@(forward_kernel_fp32)
        /*0008*/ 	.word	0x00000028


	//----- nvinfo : EIATTR_FRAME_SIZE
	.align		4
.L_1:
        /*000c*/ 	.byte	0x04, 0x11
        /*000e*/ 	.short	(.L_3 - .L_2)
	.align		4
.L_2:
        /*0010*/ 	.word	index@($__internal_5_$__cuda_sm3x_div_rn_noftz_f32_slowpath)
        /*0014*/ 	.word	0x00000000


	//----- nvinfo : EIATTR_FRAME_SIZE
	.align		4
.L_3:
        /*0018*/ 	.byte	0x04, 0x11
        /*001a*/ 	.short	(.L_5 - .L_4)
	.align		4
.L_4:
        /*001c*/ 	.word	index@(forward_kernel_fp32)
        /*0020*/ 	.word	0x00000000


	//----- nvinfo : EIATTR_REGCOUNT
	.align		4
.L_5:
        /*0024*/ 	.byte	0x04, 0x2f
        /*0026*/ 	.short	(.L_7 - .L_6)
	.align		4
.L_6:
        /*0028*/ 	.word	index@(forward_kernel_fp16)
        /*002c*/ 	.word	0x00000026


	//----- nvinfo : EIATTR_FRAME_SIZE
	.align		4
.L_7:
        /*0030*/ 	.byte	0x04, 0x11
        /*0032*/ 	.short	(.L_9 - .L_8)
	.align		4
.L_8:
        /*0034*/ 	.word	index@(forward_kernel_fp16)
        /*0038*/ 	.word	0x00000000


	//----- nvinfo : EIATTR_REGCOUNT
	.align		4
.L_9:
        /*003c*/ 	.byte	0x04, 0x2f
        /*003e*/ 	.short	(.L_11 - .L_10)
	.align		4
.L_10:
        /*0040*/ 	.word	index@(backward_kernel_fp32)
        /*0044*/ 	.word	0x00000026


	//----- nvinfo : EIATTR_FRAME_SIZE
	.align		4
.L_11:
        /*0048*/ 	.byte	0x04, 0x11
        /*004a*/ 	.short	(.L_13 - .L_12)
	.align		4
.L_12:
        /*004c*/ 	.word	index@($__internal_4_$__cuda_sm3x_div_rn_noftz_f32_slowpath)
        /*0050*/ 	.word	0x00000000


	//----- nvinfo : EIATTR_FRAME_SIZE
	.align		4
.L_13:
        /*0054*/ 	.byte	0x04, 0x11
        /*0056*/ 	.short	(.L_15 - .L_14)
	.align		4
.L_14:
        /*0058*/ 	.word	index@($__internal_3_$__cuda_sm20_rcp_rn_f32_slowpath)
        /*005c*/ 	.word	0x00000000


	//----- nvinfo : EIATTR_FRAME_SIZE
	.align		4
.L_15:
        /*0060*/ 	.byte	0x04, 0x11
        /*0062*/ 	.short	(.L_17 - .L_16)
	.align		4
.L_16:
        /*0064*/ 	.word	index@(backward_kernel_fp32)
        /*0068*/ 	.word	0x00000000


	//----- nvinfo : EIATTR_REGCOUNT
	.align		4
.L_17:
        /*006c*/ 	.byte	0x04, 0x2f
        /*006e*/ 	.short	(.L_19 - .L_18)
	.align		4
.L_18:
        /*0070*/ 	.word	index@(backward_kernel_fp16)
        /*0074*/ 	.word	0x00000020


	//----- nvinfo : EIATTR_FRAME_SIZE
	.align		4
.L_19:
        /*0078*/ 	.byte	0x04, 0x11
        /*007a*/ 	.short	(.L_21 - .L_20)
	.align		4
.L_20:
        /*007c*/ 	.word	index@(backward_kernel_fp16)
        /*0080*/ 	.word	0x00000000


	//----- nvinfo : EIATTR_REGCOUNT
	.align		4
.L_21:
        /*0084*/ 	.byte	0x04, 0x2f
        /*0086*/ 	.short	(.L_23 - .L_22)
	.align		4
.L_22:
        /*0088*/ 	.word	index@(forward_kernel_bf16)
        /*008c*/ 	.word	0x00000020


	//----- nvinfo : EIATTR_FRAME_SIZE
	.align		4
.L_23:
        /*0090*/ 	.byte	0x04, 0x11
        /*0092*/ 	.short	(.L_25 - .L_24)
	.align		4
.L_24:
        /*0094*/ 	.word	index@($__internal_2_$__cuda_sm3x_div_rn_noftz_f32_slowpath)
        /*0098*/ 	.word	0x00000000


	//----- nvinfo : EIATTR_FRAME_SIZE
	.align		4
.L_25:
        /*009c*/ 	.byte	0x04, 0x11
        /*009e*/ 	.short	(.L_27 - .L_26)
	.align		4
.L_26:
        /*00a0*/ 	.word	index@(forward_kernel_bf16)
        /*00a4*/ 	.word	0x00000000


	//----- nvinfo : EIATTR_REGCOUNT
	.align		4
.L_27:
        /*00a8*/ 	.byte	0x04, 0x2f
        /*00aa*/ 	.short	(.L_29 - .L_28)
	.align		4
.L_28:
        /*00ac*/ 	.word	index@(backward_kernel_bf16)
        /*00b0*/ 	.word	0x00000021


	//----- nvinfo : EIATTR_FRAME_SIZE
	.align		4
.L_29:
        /*00b4*/ 	.byte	0x04, 0x11
        /*00b6*/ 	.short	(.L_31 - .L_30)
	.align		4
.L_30:
        /*00b8*/ 	.word	index@($__internal_1_$__cuda_sm3x_div_rn_noftz_f32_slowpath)
        /*00bc*/ 	.word	0x00000000


	//----- nvinfo : EIATTR_FRAME_SIZE
	.align		4
.L_31:
        /*00c0*/ 	.byte	0x04, 0x11
        /*00c2*/ 	.short	(.L_33 - .L_32)
	.align		4
.L_32:
        /*00c4*/ 	.word	index@($__internal_0_$__cuda_sm20_rcp_rn_f32_slowpath)
        /*00c8*/ 	.word	0x00000000


	//----- nvinfo : EIATTR_FRAME_SIZE
	.align		4
.L_33:
        /*00cc*/ 	.byte	0x04, 0x11
        /*00ce*/ 	.short	(.L_35 - .L_34)
	.align		4
.L_34:
        /*00d0*/ 	.word	index@(backward_kernel_bf16)
        /*00d4*/ 	.word	0x00000000


	//----- nvinfo : EIATTR_MIN_STACK_SIZE
	.align		4
.L_35:
        /*00d8*/ 	.byte	0x04, 0x12
        /*00da*/ 	.short	(.L_37 - .L_36)
	.align		4
.L_36:
        /*00dc*/ 	.word	index@(backward_kernel_bf16)
        /*00e0*/ 	.word	0x00000000


	//----- nvinfo : EIATTR_MIN_STACK_SIZE
	.align		4
.L_37:
        /*00e4*/ 	.byte	0x04, 0x12
        /*00e6*/ 	.short	(.L_39 - .L_38)
	.align		4
.L_38:
        /*00e8*/ 	.word	index@(forward_kernel_bf16)
        /*00ec*/ 	.word	0x00000000


	//----- nvinfo : EIATTR_MIN_STACK_SIZE
	.align		4
.L_39:
        /*00f0*/ 	.byte	0x04, 0x12
        /*00f2*/ 	.short	(.L_41 - .L_40)
	.align		4
.L_40:
        /*00f4*/ 	.word	index@(backward_kernel_fp16)
        /*00f8*/ 	.word	0x00000000


	//----- nvinfo : EIATTR_MIN_STACK_SIZE
	.align		4
.L_41:
        /*00fc*/ 	.byte	0x04, 0x12
        /*00fe*/ 	.short	(.L_43 - .L_42)
	.align		4
.L_42:
        /*0100*/ 	.word	index@(backward_kernel_fp32)
        /*0104*/ 	.word	0x00000000


	//----- nvinfo : EIATTR_MIN_STACK_SIZE
	.align		4
.L_43:
        /*0108*/ 	.byte	0x04, 0x12
        /*010a*/ 	.short	(.L_45 - .L_44)
	.align		4
.L_44:
        /*010c*/ 	.word	index@(forward_kernel_fp16)
        /*0110*/ 	.word	0x00000000


	//----- nvinfo : EIATTR_MIN_STACK_SIZE
	.align		4
.L_45:
        /*0114*/ 	.byte	0x04, 0x12
        /*0116*/ 	.short	(.L_47 - .L_46)
	.align		4
.L_46:
        /*0118*/ 	.word	index@(forward_kernel_fp32)
        /*011c*/ 	.word	0x00000000
.L_47:


//--------------------- .nv.compat                --------------------------
	.section	.nv.compat,"",@"SHT_CUDA_COMPAT_INFO"
	.align	4
        /*0000*/ 	.byte	0x02, 0x09, 0x00, 0x00, 0x02, 0x02, 0x01, 0x00, 0x02, 0x05, 0x05, 0x00, 0x03, 0x07, 0x01, 0x01
        /*0010*/ 	.byte	0x02, 0x03, 0x00, 0x00, 0x02, 0x06, 0x01, 0x00, 0x04, 0x0b, 0x08, 0x00, 0x01, 0x00, 0x00, 0x00
        /*0020*/ 	.byte	0x00, 0x00, 0x00, 0x00


//--------------------- .nv.info.backward_kernel_bf16 --------------------------
	.section	.nv.info.backward_kernel_bf16,"",@"SHT_CUDA_INFO"
	.sectionflags	@""
	.align	4


	//----- nvinfo : EIATTR_CUDA_API_VERSION
	.align		4
        /*0000*/ 	.byte	0x04, 0x37
        /*0002*/ 	.short	(.L_49 - .L_48)
.L_48:
        /*0004*/ 	.word	0x00000082


	//----- nvinfo : EIATTR_KPARAM_INFO
	.align		4
.L_49:
        /*0008*/ 	.byte	0x04, 0x17
        /*000a*/ 	.short	(.L_51 - .L_50)
.L_50:
        /*000c*/ 	.word	0x00000000
        /*0010*/ 	.short	0x000d
        /*0012*/ 	.short	0x0060
        /*0014*/ 	.byte	0x00, 0xf0, 0x11, 0x00


	//----- nvinfo : EIATTR_KPARAM_INFO
	.align		4
.L_51:
        /*0018*/ 	.byte	0x04, 0x17
        /*001a*/ 	.short	(.L_53 - .L_52)
.L_52:
        /*001c*/ 	.word	0x00000000
        /*0020*/ 	.short	0x000c
        /*0022*/ 	.short	0x005c
        /*0024*/ 	.byte	0x00, 0xf0, 0x11, 0x00


	//----- nvinfo : EIATTR_KPARAM_INFO
	.align		4
.L_53:
        /*0028*/ 	.byte	0x04, 0x17
        /*002a*/ 	.short	(.L_55 - .L_54)
.L_54:
        /*002c*/ 	.word	0x00000000
        /*0030*/ 	.short	0x000b
        /*0032*/ 	.short	0x0058
        /*0034*/ 	.byte	0x00, 0xf0, 0x11, 0x00


	//----- nvinfo : EIATTR_KPARAM_INFO
	.align		4
.L_55:
        /*0038*/ 	.byte	0x04, 0x17
        /*003a*/ 	.short	(.L_57 - .L_56)
.L_56:
        /*003c*/ 	.word	0x00000000
        /*0040*/ 	.short	0x000a
        /*0042*/ 	.short	0x0050
        /*0044*/ 	.byte	0x00, 0xf5, 0x21, 0x00


	//----- nvinfo : EIATTR_KPARAM_INFO
	.align		4
.L_57:
        /*0048*/ 	.byte	0x04, 0x17
        /*004a*/ 	.short	(.L_59 - .L_58)
.L_58:
        /*004c*/ 	.word	0x00000000
        /*0050*/ 	.short	0x0009
        /*0052*/ 	.short	0x0048
        /*0054*/ 	.byte	0x00, 0xf5, 0x21, 0x00


	//----- nvinfo : EIATTR_KPARAM_INFO
	.align		4
.L_59:
        /*0058*/ 	.byte	0x04, 0x17
        /*005a*/ 	.short	(.L_61 - .L_60)
.L_60:
        /*005c*/ 	.word	0x00000000
        /*0060*/ 	.short	0x0008
        /*0062*/ 	.short	0x0040
        /*0064*/ 	.byte	0x00, 0xf5, 0x21, 0x00


	//----- nvinfo : EIATTR_KPARAM_INFO
	.align		4
.L_61:
        /*0068*/ 	.byte	0x04, 0x17
        /*006a*/ 	.short	(.L_63 - .L_62)
.L_62:
        /*006c*/ 	.word	0x00000000
        /*0070*/ 	.short	0x0007
        /*0072*/ 	.short	0x0038
        /*0074*/ 	.byte	0x00, 0xf5, 0x21, 0x00


	//----- nvinfo : EIATTR_KPARAM_INFO
	.align		4
.L_63:
        /*0078*/ 	.byte	0x04, 0x17
        /*007a*/ 	.short	(.L_65 - .L_64)
.L_64:
        /*007c*/ 	.word	0x00000000
        /*0080*/ 	.short	0x0006
        /*0082*/ 	.short	0x0030
        /*0084*/ 	.byte	0x00, 0xf5, 0x21, 0x00


	//----- nvinfo : EIATTR_KPARAM_INFO
	.align		4
.L_65:
        /*0088*/ 	.byte	0x04, 0x17
        /*008a*/ 	.short	(.L_67 - .L_66)
.L_66:
        /*008c*/ 	.word	0x00000000
        /*0090*/ 	.short	0x0005
        /*0092*/ 	.short	0x0028
        /*0094*/ 	.byte	0x00, 0xf5, 0x21, 0x00


	//----- nvinfo : EIATTR_KPARAM_INFO
	.align		4
.L_67:
        /*0098*/ 	.byte	0x04, 0x17
        /*009a*/ 	.short	(.L_69 - .L_68)
.L_68:
        /*009c*/ 	.word	0x00000000
        /*00a0*/ 	.short	0x0004
        /*00a2*/ 	.short	0x0020
        /*00a4*/ 	.byte	0x00, 0xf5, 0x21, 0x00


	//----- nvinfo : EIATTR_KPARAM_INFO
	.align		4
.L_69:
        /*00a8*/ 	.byte	0x04, 0x17
        /*00aa*/ 	.short	(.L_71 - .L_70)
.L_70:
        /*00ac*/ 	.word	0x00000000
        /*00b0*/ 	.short	0x0003
        /*00b2*/ 	.short	0x0018
        /*00b4*/ 	.byte	0x00, 0xf5, 0x21, 0x00


	//----- nvinfo : EIATTR_KPARAM_INFO
	.align		4
.L_71:
        /*00b8*/ 	.byte	0x04, 0x17
        /*00ba*/ 	.short	(.L_73 - .L_72)
.L_72:
        /*00bc*/ 	.word	0x00000000
        /*00c0*/ 	.short	0x0002
        /*00c2*/ 	.short	0x0010
        /*00c4*/ 	.byte	0x00, 0xf5, 0x21, 0x00


	//----- nvinfo : EIATTR_KPARAM_INFO
	.align		4
.L_73:
        /*00c8*/ 	.byte	0x04, 0x17
        /*00ca*/ 	.short	(.L_75 - .L_74)
.L_74:
        /*00cc*/ 	.word	0x00000000
        /*00d0*/ 	.short	0x0001
        /*00d2*/ 	.short	0x0008
        /*00d4*/ 	.byte	0x00, 0xf5, 0x21, 0x00


	//----- nvinfo : EIATTR_KPARAM_INFO
	.align		4
.L_75:
        /*00d8*/ 	.byte	0x04, 0x17
        /*00da*/ 	.short	(.L_77 - .L_76)
.L_76:
        /*00dc*/ 	.word	0x00000000
        /*00e0*/ 	.short	0x0000
        /*00e2*/ 	.short	0x0000
        /*00e4*/ 	.byte	0x00, 0xf5, 0x21, 0x00


	//----- nvinfo : EIATTR_SPARSE_MMA_MASK
	.align		4
.L_77:
        /*00e8*/ 	.byte	0x03, 0x50
        /*00ea*/ 	.short	0x0000


	//----- nvinfo : EIATTR_MAXREG_COUNT
	.align		4
        /*00ec*/ 	.byte	0x03, 0x1b
        /*00ee*/ 	.short	0x00ff


	//----- nvinfo : EIATTR_MERCURY_ISA_VERSION
	.align		4
        /*00f0*/ 	.byte	0x03, 0x5f
        /*00f2*/ 	.short	0x0101


	//----- nvinfo : EIATTR_VRC_CTA_INIT_COUNT
	.align		4
        /*00f4*/ 	.byte	0x02, 0x4a
	.zero		1
	.zero		1


	//----- nvinfo : EIATTR_EXIT_INSTR_OFFSETS
	.align		4
        /*00f8*/ 	.byte	0x04, 0x1c
        /*00fa*/ 	.short	(.L_79 - .L_78)


	//   ....[0]....
.L_78:
        /*00fc*/ 	.word	0x000000b0


	//   ....[1]....
        /*0100*/ 	.word	0x000000e0


	//   ....[2]....
        /*0104*/ 	.word	0x00000f50


	//----- nvinfo : EIATTR_CRS_STACK_SIZE
	.align		4
.L_79:
        /*0108*/ 	.byte	0x04, 0x1e
        /*010a*/ 	.short	(.L_81 - .L_80)
.L_80:
        /*010c*/ 	.word	0x00000000


	//----- nvinfo : EIATTR_CBANK_PARAM_SIZE
	.align		4
.L_81:
        /*0110*/ 	.byte	0x03, 0x19
        /*0112*/ 	.short	0x0064


	//----- nvinfo : EIATTR_PARAM_CBANK
	.align		4
        /*0114*/ 	.byte	0x04, 0x0a
        /*0116*/ 	.short	(.L_83 - .L_82)
	.align		4
.L_82:
        /*0118*/ 	.word	index@(.nv.constant0.backward_kernel_bf16)
        /*011c*/ 	.short	0x0380
        /*011e*/ 	.short	0x0064


	//----- nvinfo : EIATTR_SW_WAR
	.align		4
.L_83:
        /*0120*/ 	.byte	0x04, 0x36
        /*0122*/ 	.short	(.L_85 - .L_84)
.L_84:
        /*0124*/ 	.word	0x00000008
.L_85:


//--------------------- .nv.info.forward_kernel_bf16 --------------------------
	.section	.nv.info.forward_kernel_bf16,"",@"SHT_CUDA_INFO"
	.sectionflags	@""
	.align	4


	//----- nvinfo : EIATTR_CUDA_API_VERSION
	.align		4
        /*0000*/ 	.byte	0x04, 0x37
        /*0002*/ 	.short	(.L_87 - .L_86)
.L_86:
        /*0004*/ 	.word	0x00000082


	//----- nvinfo : EIATTR_KPARAM_INFO
	.align		4
.L_87:
        /*0008*/ 	.byte	0x04, 0x17
        /*000a*/ 	.short	(.L_89 - .L_88)
.L_88:
        /*000c*/ 	.word	0x00000000
        /*0010*/ 	.short	0x000b
        /*0012*/ 	.short	0x0050
        /*0014*/ 	.byte	0x00, 0xf0, 0x11, 0x00


	//----- nvinfo : EIATTR_KPARAM_INFO
	.align		4
.L_89:
        /*0018*/ 	.byte	0x04, 0x17
        /*001a*/ 	.short	(.L_91 - .L_90)
.L_90:
        /*001c*/ 	.word	0x00000000
        /*0020*/ 	.short	0x000a
        /*0022*/ 	.short	0x004c
        /*0024*/ 	.byte	0x00, 0xf0, 0x11, 0x00


	//----- nvinfo : EIATTR_KPARAM_INFO
	.align		4
.L_91:
        /*0028*/ 	.byte	0x04, 0x17
        /*002a*/ 	.short	(.L_93 - .L_92)
.L_92:
        /*002c*/ 	.word	0x00000000
        /*0030*/ 	.short	0x0009
        /*0032*/ 	.short	0x0048
        /*0034*/ 	.byte	0x00, 0xf0, 0x11, 0x00


	//----- nvinfo : EIATTR_KPARAM_INFO
	.align		4
.L_93:
        /*0038*/ 	.byte	0x04, 0x17
        /*003a*/ 	.short	(.L_95 - .L_94)
.L_94:
        /*003c*/ 	.word	0x00000000
        /*0040*/ 	.short	0x0008
        /*0042*/ 	.short	0x0040
        /*0044*/ 	.byte	0x00, 0xf5, 0x21, 0x00


	//----- nvinfo : EIATTR_KPARAM_INFO
	.align		4
.L_95:
        /*0048*/ 	.byte	0x04, 0x17
        /*004a*/ 	.short	(.L_97 - .L_96)
.L_96:
        /*004c*/ 	.word	0x00000000
        /*0050*/ 	.short	0x0007
        /*0052*/ 	.short	0x0038
        /*0054*/ 	.byte	0x00, 0xf5, 0x21, 0x00


	//----- nvinfo : EIATTR_KPARAM_INFO
	.align		4
.L_97:
        /*0058*/ 	.byte	0x04, 0x17
        /*005a*/ 	.short	(.L_99 - .L_98)
.L_98:
        /*005c*/ 	.word	0x00000000
        /*0060*/ 	.short	0x0006
        /*0062*/ 	.short	0x0030
        /*0064*/ 	.byte	0x00, 0xf5, 0x21, 0x00


	//----- nvinfo : EIATTR_KPARAM_INFO
	.align		4
.L_99:
        /*0068*/ 	.byte	0x04, 0x17
        /*006a*/ 	.short	(.L_101 - .L_100)
.L_100:
        /*006c*/ 	.word	0x00000000
        /*0070*/ 	.short	0x0005
        /*0072*/ 	.short	0x0028
        /*0074*/ 	.byte	0x00, 0xf5, 0x21, 0x00


	//----- nvinfo : EIATTR_KPARAM_INFO
	.align		4
.L_101:
        /*0078*/ 	.byte	0x04, 0x17
        /*007a*/ 	.short	(.L_103 - .L_102)
.L_102:
        /*007c*/ 	.word	0x00000000
        /*0080*/ 	.short	0x0004
        /*0082*/ 	.short	0x0020
        /*0084*/ 	.byte	0x00, 0xf5, 0x21, 0x00


	//----- nvinfo : EIATTR_KPARAM_INFO
	.align		4
.L_103:
        /*0088*/ 	.byte	0x04, 0x17
        /*008a*/ 	.short	(.L_105 - .L_104)
.L_104:
        /*008c*/ 	.word	0x00000000
        /*0090*/ 	.short	0x0003
        /*0092*/ 	.short	0x0018
        /*0094*/ 	.byte	0x00, 0xf5, 0x21, 0x00


	//----- nvinfo : EIATTR_KPARAM_INFO
	.align		4
.L_105:
        /*0098*/ 	.byte	0x04, 0x17
        /*009a*/ 	.short	(.L_107 - .L_106)
.L_106:
        /*009c*/ 	.word	0x00000000
        /*00a0*/ 	.short	0x0002
        /*00a2*/ 	.short	0x0010
        /*00a4*/ 	.byte	0x00, 0xf5, 0x21, 0x00


	//----- nvinfo : EIATTR_KPARAM_INFO
	.align		4
.L_107:
        /*00a8*/ 	.byte	0x04, 0x17
        /*00aa*/ 	.short	(.L_109 - .L_108)
.L_108:
        /*00ac*/ 	.word	0x00000000
        /*00b0*/ 	.short	0x0001
        /*00b2*/ 	.short	0x0008
        /*00b4*/ 	.byte	0x00, 0xf5, 0x21, 0x00


	//----- nvinfo : EIATTR_KPARAM_INFO
	.align		4
.L_109:
        /*00b8*/ 	.byte	0x04, 0x17
        /*00ba*/ 	.short	(.L_111 - .L_110)
.L_110:
        /*00bc*/ 	.word	0x00000000
        /*00c0*/ 	.short	0x0000
        /*00c2*/ 	.short	0x0000
        /*00c4*/ 	.byte	0x00, 0xf5, 0x21, 0x00


	//----- nvinfo : EIATTR_SPARSE_MMA_MASK
	.align		4
.L_111:
        /*00c8*/ 	.byte	0x03, 0x50
        /*00ca*/ 	.short	0x0000


	//----- nvinfo : EIATTR_MAXREG_COUNT
	.align		4
        /*00cc*/ 	.byte	0x03, 0x1b
        /*00ce*/ 	.short	0x00ff


	//----- nvinfo : EIATTR_MERCURY_ISA_VERSION
	.align		4
        /*00d0*/ 	.byte	0x03, 0x5f
        /*00d2*/ 	.short	0x0101


	//----- nvinfo : EIATTR_VRC_CTA_INIT_COUNT
	.align		4
        /*00d4*/ 	.byte	0x02, 0x4a
	.zero		1
	.zero		1


	//----- nvinfo : EIATTR_EXIT_INSTR_OFFSETS
	.align		4
        /*00d8*/ 	.byte	0x04, 0x1c
        /*00da*/ 	.short	(.L_113 - .L_112)


	//   ....[0]....
.L_112:
        /*00dc*/ 	.word	0x00000090


	//   ....[1]....
        /*00e0*/ 	.word	0x00000230


	//   ....[2]....
        /*00e4*/ 	.word	0x00000c90


	//   ....[3]....
        /*00e8*/ 	.word	0x00001130


	//   ....[4]....
        /*00ec*/ 	.word	0x00001380


	//----- nvinfo : EIATTR_CRS_STACK_SIZE
	.align		4
.L_113:
        /*00f0*/ 	.byte	0x04, 0x1e
        /*00f2*/ 	.short	(.L_115 - .L_114)
.L_114:
        /*00f4*/ 	.word	0x00000000


	//----- nvinfo : EIATTR_CBANK_PARAM_SIZE
	.align		4
.L_115:
        /*00f8*/ 	.byte	0x03, 0x19
        /*00fa*/ 	.short	0x0054


	//----- nvinfo : EIATTR_PARAM_CBANK
	.align		4
        /*00fc*/ 	.byte	0x04, 0x0a
        /*00fe*/ 	.short	(.L_117 - .L_116)
	.align		4
.L_116:
        /*0100*/ 	.word	index@(.nv.constant0.forward_kernel_bf16)
        /*0104*/ 	.short	0x0380
        /*0106*/ 	.short	0x0054


	//----- nvinfo : EIATTR_SW_WAR
	.align		4
.L_117:
        /*0108*/ 	.byte	0x04, 0x36
        /*010a*/ 	.short	(.L_119 - .L_118)
.L_118:
        /*010c*/ 	.word	0x00000008
.L_119:


//--------------------- .nv.info.backward_kernel_fp16 --------------------------
	.section	.nv.info.backward_kernel_fp16,"",@"SHT_CUDA_INFO"
	.sectionflags	@""
	.align	4


	//----- nvinfo : EIATTR_CUDA_API_VERSION
	.align		4
        /*0000*/ 	.byte	0x04, 0x37
        /*0002*/ 	.short	(.L_121 - .L_120)
.L_120:
        /*0004*/ 	.word	0x00000082


	//----- nvinfo : EIATTR_KPARAM_INFO
	.align		4
.L_121:
        /*0008*/ 	.byte	0x04, 0x17
        /*000a*/ 	.short	(.L_123 - .L_122)
.L_122:
        /*000c*/ 	.word	0x00000000
        /*0010*/ 	.short	0x000d
        /*0012*/ 	.short	0x0060
        /*0014*/ 	.byte	0x00, 0xf0, 0x11, 0x00


	//----- nvinfo : EIATTR_KPARAM_INFO
	.align		4
.L_123:
        /*0018*/ 	.byte	0x04, 0x17
        /*001a*/ 	.short	(.L_125 - .L_124)
.L_124:
        /*001c*/ 	.word	0x00000000
        /*0020*/ 	.short	0x000c
        /*0022*/ 	.short	0x005c
        /*0024*/ 	.byte	0x00, 0xf0, 0x11, 0x00


	//----- nvinfo : EIATTR_KPARAM_INFO
	.align		4
.L_125:
        /*0028*/ 	.byte	0x04, 0x17
        /*002a*/ 	.short	(.L_127 - .L_126)
.L_126:
        /*002c*/ 	.word	0x00000000
        /*0030*/ 	.short	0x000b
        /*0032*/ 	.short	0x0058
        /*0034*/ 	.byte	0x00, 0xf0, 0x11, 0x00


	//----- nvinfo : EIATTR_KPARAM_INFO
	.align		4
.L_127:
        /*0038*/ 	.byte	0x04, 0x17
        /*003a*/ 	.short	(.L_129 - .L_128)
.L_128:
        /*003c*/ 	.word	0x00000000
        /*0040*/ 	.short	0x000a
        /*0042*/ 	.short	0x0050
        /*0044*/ 	.byte	0x00, 0xf5, 0x21, 0x00


	//----- nvinfo : EIATTR_KPARAM_INFO
	.align		4
.L_129:
        /*0048*/ 	.byte	0x04, 0x17
        /*004a*/ 	.short	(.L_131 - .L_130)
.L_130:
        /*004c*/ 	.word	0x00000000
        /*0050*/ 	.short	0x0009
        /*0052*/ 	.short	0x0048
        /*0054*/ 	.byte	0x00, 0xf5, 0x21, 0x00


	//----- nvinfo : EIATTR_KPARAM_INFO
	.align		4
.L_131:
        /*0058*/ 	.byte	0x04, 0x17
        /*005a*/ 	.short	(.L_133 - .L_132)
.L_132:
        /*005c*/ 	.word	0x00000000
        /*0060*/ 	.short	0x0008
        /*0062*/ 	.short	0x0040
        /*0064*/ 	.byte	0x00, 0xf5, 0x21, 0x00


	//----- nvinfo : EIATTR_KPARAM_INFO
	.align		4
.L_133:
        /*0068*/ 	.byte	0x04, 0x17
        /*006a*/ 	.short	(.L_135 - .L_134)
.L_134:
        /*006c*/ 	.word	0x00000000
        /*0070*/ 	.short	0x0007
        /*0072*/ 	.short	0x0038
        /*0074*/ 	.byte	0x00, 0xf5, 0x21, 0x00


	//----- nvinfo : EIATTR_KPARAM_INFO
	.align		4
.L_135:
        /*0078*/ 	.byte	0x04, 0x17
        /*007a*/ 	.short	(.L_137 - .L_136)
.L_136:
        /*007c*/ 	.word	0x00000000
        /*0080*/ 	.short	0x0006
        /*0082*/ 	.short	0x0030
        /*0084*/ 	.byte	0x00, 0xf5, 0x21, 0x00


	//----- nvinfo : EIATTR_KPARAM_INFO
	.align		4
.L_137:
        /*0088*/ 	.byte	0x04, 0x17
        /*008a*/ 	.short	(.L_139 - .L_138)
.L_138:
        /*008c*/ 	.word	0x00000000
        /*0090*/ 	.short	0x0005
        /*0092*/ 	.short	0x0028
        /*0094*/ 	.byte	0x00, 0xf5, 0x21, 0x00


	//----- nvinfo : EIATTR_KPARAM_INFO
	.align		4
.L_139:
        /*0098*/ 	.byte	0x04, 0x17
        /*009a*/ 	.short	(.L_141 - .L_140)
.L_140:
        /*009c*/ 	.word	0x00000000
        /*00a0*/ 	.short	0x0004
        /*00a2*/ 	.short	0x0020
        /*00a4*/ 	.byte	0x00, 0xf5, 0x21, 0x00


	//----- nvinfo : EIATTR_KPARAM_INFO
	.align		4
.L_141:
        /*00a8*/ 	.byte	0x04, 0x17
        /*00aa*/ 	.short	(.L_143 - .L_142)
.L_142:
        /*00ac*/ 	.word	0x00000000
        /*00b0*/ 	.short	0x0003
        /*00b2*/ 	.short	0x0018
        /*00b4*/ 	.byte	0x00, 0xf5, 0x21, 0x00


	//----- nvinfo : EIATTR_KPARAM_INFO
	.align		4
.L_143:
        /*00b8*/ 	.byte	0x04, 0x17
        /*00ba*/ 	.short	(.L_145 - .L_144)
.L_144:
        /*00bc*/ 	.word	0x00000000
        /*00c0*/ 	.short	0x0002
        /*00c2*/ 	.short	0x0010
        /*00c4*/ 	.byte	0x00, 0xf5, 0x21, 0x00


	//----- nvinfo : EIATTR_KPARAM_INFO
	.align		4
.L_145:
        /*00c8*/ 	.byte	0x04, 0x17
        /*00ca*/ 	.short	(.L_147 - .L_146)
.L_146:
        /*00cc*/ 	.word	0x00000000
        /*00d0*/ 	.short	0x0001
        /*00d2*/ 	.short	0x0008
        /*00d4*/ 	.byte	0x00, 0xf5, 0x21, 0x00


	//----- nvinfo : EIATTR_KPARAM_INFO
	.align		4
.L_147:
        /*00d8*/ 	.byte	0x04, 0x17
        /*00da*/ 	.short	(.L_149 - .L_148)
.L_148:
        /*00dc*/ 	.word	0x00000000
        /*00e0*/ 	.short	0x0000
        /*00e2*/ 	.short	0x0000
        /*00e4*/ 	.byte	0x00, 0xf5, 0x21, 0x00


	//----- nvinfo : EIATTR_SPARSE_MMA_MASK
	.align		4
.L_149:
        /*00e8*/ 	.byte	0x03, 0x50
        /*00ea*/ 	.short	0x0000


	//----- nvinfo : EIATTR_MAXREG_COUNT
	.align		4
        /*00ec*/ 	.byte	0x03, 0x1b
        /*00ee*/ 	.short	0x00ff


	//----- nvinfo : EIATTR_MERCURY_ISA_VERSION
	.align		4
        /*00f0*/ 	.byte	0x03, 0x5f
        /*00f2*/ 	.short	0x0101


	//----- nvinfo : EIATTR_VRC_CTA_INIT_COUNT
	.align		4
        /*00f4*/ 	.byte	0x02, 0x4a
	.zero		1
	.zero		1


	//----- nvinfo : EIATTR_EXIT_INSTR_OFFSETS
	.align		4
        /*00f8*/ 	.byte	0x04, 0x1c
        /*00fa*/ 	.short	(.L_151 - .L_150)


	//   ....[0]....
.L_150:
        /*00fc*/ 	.word	0x000000b0


	//   ....[1]....
        /*0100*/ 	.word	0x000000e0


	//   ....[2]....
        /*0104*/ 	.word	0x00001520


	//----- nvinfo : EIATTR_CBANK_PARAM_SIZE
	.align		4
.L_151:
        /*0108*/ 	.byte	0x03, 0x19
        /*010a*/ 	.short	0x0064


	//----- nvinfo : EIATTR_PARAM_CBANK
	.align		4
        /*010c*/ 	.byte	0x04, 0x0a
        /*010e*/ 	.short	(.L_153 - .L_152)
	.align		4
.L_152:
        /*0110*/ 	.word	index@(.nv.constant0.backward_kernel_fp16)
        /*0114*/ 	.short	0x0380
        /*0116*/ 	.short	0x0064


	//----- nvinfo : EIATTR_SW_WAR
	.align		4
.L_153:
        /*0118*/ 	.byte	0x04, 0x36
        /*011a*/ 	.short	(.L_155 - .L_154)
.L_154:
        /*011c*/ 	.word	0x00000008
.L_155:


//--------------------- .nv.info.backward_kernel_fp32 --------------------------
	.section	.nv.info.backward_kernel_fp32,"",@"SHT_CUDA_INFO"
	.sectionflags	@""
	.align	4


	//----- nvinfo : EIATTR_CUDA_API_VERSION
	.align		4
        /*0000*/ 	.byte	0x04, 0x37
        /*0002*/ 	.short	(.L_157 - .L_156)
.L_156:
        /*0004*/ 	.word	0x00000082


	//----- nvinfo : EIATTR_KPARAM_INFO
	.align		4
.L_157:
        /*0008*/ 	.byte	0x04, 0x17
        /*000a*/ 	.short	(.L_159 - .L_158)
.L_158:
        /*000c*/ 	.word	0x00000000
        /*0010*/ 	.short	0x000d
        /*0012*/ 	.short	0x0060
        /*0014*/ 	.byte	0x00, 0xf0, 0x11, 0x00


	//----- nvinfo : EIATTR_KPARAM_INFO
	.align		4
.L_159:
        /*0018*/ 	.byte	0x04, 0x17
        /*001a*/ 	.short	(.L_161 - .L_160)
.L_160:
        /*001c*/ 	.word	0x00000000
        /*0020*/ 	.short	0x000c
        /*0022*/ 	.short	0x005c
        /*0024*/ 	.byte	0x00, 0xf0, 0x11, 0x00


	//----- nvinfo : EIATTR_KPARAM_INFO
	.align		4
.L_161:
        /*0028*/ 	.byte	0x04, 0x17
        /*002a*/ 	.short	(.L_163 - .L_162)
.L_162:
        /*002c*/ 	.word	0x00000000
        /*0030*/ 	.short	0x000b
        /*0032*/ 	.short	0x0058
        /*0034*/ 	.byte	0x00, 0xf0, 0x11, 0x00


	//----- nvinfo : EIATTR_KPARAM_INFO
	.align		4
.L_163:
        /*0038*/ 	.byte	0x04, 0x17
        /*003a*/ 	.short	(.L_165 - .L_164)
.L_164:
        /*003c*/ 	.word	0x00000000
        /*0040*/ 	.short	0x000a
        /*0042*/ 	.short	0x0050
        /*0044*/ 	.byte	0x00, 0xf5, 0x21, 0x00


	//----- nvinfo : EIATTR_KPARAM_INFO
	.align		4
.L_165:
        /*0048*/ 	.byte	0x04, 0x17
        /*004a*/ 	.short	(.L_167 - .L_166)
.L_166:
        /*004c*/ 	.word	0x00000000
        /*0050*/ 	.short	0x0009
        /*0052*/ 	.short	0x0048
        /*0054*/ 	.byte	0x00, 0xf5, 0x21, 0x00


	//----- nvinfo : EIATTR_KPARAM_INFO
	.align		4
.L_167:
        /*0058*/ 	.byte	0x04, 0x17
        /*005a*/ 	.short	(.L_169 - .L_168)
.L_168:
        /*005c*/ 	.word	0x00000000
        /*0060*/ 	.short	0x0008
        /*0062*/ 	.short	0x0040
        /*0064*/ 	.byte	0x00, 0xf5, 0x21, 0x00


	//----- nvinfo : EIATTR_KPARAM_INFO
	.align		4
.L_169:
        /*0068*/ 	.byte	0x04, 0x17
        /*006a*/ 	.short	(.L_171 - .L_170)
.L_170:
        /*006c*/ 	.word	0x00000000
        /*0070*/ 	.short	0x0007
        /*0072*/ 	.short	0x0038
        /*0074*/ 	.byte	0x00, 0xf5, 0x21, 0x00


	//----- nvinfo : EIATTR_KPARAM_INFO
	.align		4
.L_171:
        /*0078*/ 	.byte	0x04, 0x17
        /*007a*/ 	.short	(.L_173 - .L_172)
.L_172:
        /*007c*/ 	.word	0x00000000
        /*0080*/ 	.short	0x0006
        /*0082*/ 	.short	0x0030
        /*0084*/ 	.byte	0x00, 0xf5, 0x21, 0x00


	//----- nvinfo : EIATTR_KPARAM_INFO
	.align		4
.L_173:
        /*0088*/ 	.byte	0x04, 0x17
        /*008a*/ 	.short	(.L_175 - .L_174)
.L_174:
        /*008c*/ 	.word	0x00000000
        /*0090*/ 	.short	0x0005
        /*0092*/ 	.short	0x0028
        /*0094*/ 	.byte	0x00, 0xf5, 0x21, 0x00


	//----- nvinfo : EIATTR_KPARAM_INFO
	.align		4
.L_175:
        /*0098*/ 	.byte	0x04, 0x17
        /*009a*/ 	.short	(.L_177 - .L_176)
.L_176:
        /*009c*/ 	.word	0x00000000
        /*00a0*/ 	.short	0x0004
        /*00a2*/ 	.short	0x0020
        /*00a4*/ 	.byte	0x00, 0xf5, 0x21, 0x00


	//----- nvinfo : EIATTR_KPARAM_INFO
	.align		4
.L_177:
        /*00a8*/ 	.byte	0x04, 0x17
        /*00aa*/ 	.short	(.L_179 - .L_178)
.L_178:
        /*00ac*/ 	.word	0x00000000
        /*00b0*/ 	.short	0x0003
        /*00b2*/ 	.short	0x0018
        /*00b4*/ 	.byte	0x00, 0xf5, 0x21, 0x00


	//----- nvinfo : EIATTR_KPARAM_INFO
	.align		4
.L_179:
        /*00b8*/ 	.byte	0x04, 0x17
        /*00ba*/ 	.short	(.L_181 - .L_180)
.L_180:
        /*00bc*/ 	.word	0x00000000
        /*00c0*/ 	.short	0x0002
        /*00c2*/ 	.short	0x0010
        /*00c4*/ 	.byte	0x00, 0xf5, 0x21, 0x00


	//----- nvinfo : EIATTR_KPARAM_INFO
	.align		4
.L_181:
        /*00c8*/ 	.byte	0x04, 0x17
        /*00ca*/ 	.short	(.L_183 - .L_182)
.L_182:
        /*00cc*/ 	.word	0x00000000
        /*00d0*/ 	.short	0x0001
        /*00d2*/ 	.short	0x0008
        /*00d4*/ 	.byte	0x00, 0xf5, 0x21, 0x00


	//----- nvinfo : EIATTR_KPARAM_INFO
	.align		4
.L_183:
        /*00d8*/ 	.byte	0x04, 0x17
        /*00da*/ 	.short	(.L_185 - .L_184)
.L_184:
        /*00dc*/ 	.word	0x00000000
        /*00e0*/ 	.short	0x0000
        /*00e2*/ 	.short	0x0000
        /*00e4*/ 	.byte	0x00, 0xf5, 0x21, 0x00


	//----- nvinfo : EIATTR_SPARSE_MMA_MASK
	.align		4
.L_185:
        /*00e8*/ 	.byte	0x03, 0x50
        /*00ea*/ 	.short	0x0000


	//----- nvinfo : EIATTR_MAXREG_COUNT
	.align		4
        /*00ec*/ 	.byte	0x03, 0x1b
        /*00ee*/ 	.short	0x00ff


	//----- nvinfo : EIATTR_MERCURY_ISA_VERSION
	.align		4
        /*00f0*/ 	.byte	0x03, 0x5f
        /*00f2*/ 	.short	0x0101


	//----- nvinfo : EIATTR_VRC_CTA_INIT_COUNT
	.align		4
        /*00f4*/ 	.byte	0x02, 0x4a
	.zero		1
	.zero		1


	//----- nvinfo : EIATTR_EXIT_INSTR_OFFSETS
	.align		4
        /*00f8*/ 	.byte	0x04, 0x1c
        /*00fa*/ 	.short	(.L_187 - .L_186)


	//   ....[0]....
.L_186:
        /*00fc*/ 	.word	0x000000c0


	//   ....[1]....
        /*0100*/ 	.word	0x00001290


	//----- nvinfo : EIATTR_CRS_STACK_SIZE
	.align		4
.L_187:
        /*0104*/ 	.byte	0x04, 0x1e
        /*0106*/ 	.short	(.L_189 - .L_188)
.L_188:
        /*0108*/ 	.word	0x00000000


	//----- nvinfo : EIATTR_CBANK_PARAM_SIZE
	.align		4
.L_189:
        /*010c*/ 	.byte	0x03, 0x19
        /*010e*/ 	.short	0x0064


	//----- nvinfo : EIATTR_PARAM_CBANK
	.align		4
        /*0110*/ 	.byte	0x04, 0x0a
        /*0112*/ 	.short	(.L_191 - .L_190)
	.align		4
.L_190:
        /*0114*/ 	.word	index@(.nv.constant0.backward_kernel_fp32)
        /*0118*/ 	.short	0x0380
        /*011a*/ 	.short	0x0064


	//----- nvinfo : EIATTR_SW_WAR
	.align		4
.L_191:
        /*011c*/ 	.byte	0x04, 0x36
        /*011e*/ 	.short	(.L_193 - .L_192)
.L_192:
        /*0120*/ 	.word	0x00000008
.L_193:


//--------------------- .nv.info.forward_kernel_fp16 --------------------------
	.section	.nv.info.forward_kernel_fp16,"",@"SHT_CUDA_INFO"
	.sectionflags	@""
	.align	4


	//----- nvinfo : EIATTR_CUDA_API_VERSION
	.align		4
        /*0000*/ 	.byte	0x04, 0x37
        /*0002*/ 	.short	(.L_195 - .L_194)
.L_194:
        /*0004*/ 	.word	0x00000082


	//----- nvinfo : EIATTR_KPARAM_INFO
	.align		4
.L_195:
        /*0008*/ 	.byte	0x04, 0x17
        /*000a*/ 	.short	(.L_197 - .L_196)
.L_196:
        /*000c*/ 	.word	0x00000000
        /*0010*/ 	.short	0x000b
        /*0012*/ 	.short	0x0050
        /*0014*/ 	.byte	0x00, 0xf0, 0x11, 0x00


	//----- nvinfo : EIATTR_KPARAM_INFO
	.align		4
.L_197:
        /*0018*/ 	.byte	0x04, 0x17
        /*001a*/ 	.short	(.L_199 - .L_198)
.L_198:
        /*001c*/ 	.word	0x00000000
        /*0020*/ 	.short	0x000a
        /*0022*/ 	.short	0x004c
        /*0024*/ 	.byte	0x00, 0xf0, 0x11, 0x00


	//----- nvinfo : EIATTR_KPARAM_INFO
	.align		4
.L_199:
        /*0028*/ 	.byte	0x04, 0x17
        /*002a*/ 	.short	(.L_201 - .L_200)
.L_200:
        /*002c*/ 	.word	0x00000000
        /*0030*/ 	.short	0x0009
        /*0032*/ 	.short	0x0048
        /*0034*/ 	.byte	0x00, 0xf0, 0x11, 0x00


	//----- nvinfo : EIATTR_KPARAM_INFO
	.align		4
.L_201:
        /*0038*/ 	.byte	0x04, 0x17
        /*003a*/ 	.short	(.L_203 - .L_202)
.L_202:
        /*003c*/ 	.word	0x00000000
        /*0040*/ 	.short	0x0008
        /*0042*/ 	.short	0x0040
        /*0044*/ 	.byte	0x00, 0xf5, 0x21, 0x00


	//----- nvinfo : EIATTR_KPARAM_INFO
	.align		4
.L_203:
        /*0048*/ 	.byte	0x04, 0x17
        /*004a*/ 	.short	(.L_205 - .L_204)
.L_204:
        /*004c*/ 	.word	0x00000000
        /*0050*/ 	.short	0x0007
        /*0052*/ 	.short	0x0038
        /*0054*/ 	.byte	0x00, 0xf5, 0x21, 0x00


	//----- nvinfo : EIATTR_KPARAM_INFO
	.align		4
.L_205:
        /*0058*/ 	.byte	0x04, 0x17
        /*005a*/ 	.short	(.L_207 - .L_206)
.L_206:
        /*005c*/ 	.word	0x00000000
        /*0060*/ 	.short	0x0006
        /*0062*/ 	.short	0x0030
        /*0064*/ 	.byte	0x00, 0xf5, 0x21, 0x00


	//----- nvinfo : EIATTR_KPARAM_INFO
	.align		4
.L_207:
        /*0068*/ 	.byte	0x04, 0x17
        /*006a*/ 	.short	(.L_209 - .L_208)
.L_208:
        /*006c*/ 	.word	0x00000000
        /*0070*/ 	.short	0x0005
        /*0072*/ 	.short	0x0028
        /*0074*/ 	.byte	0x00, 0xf5, 0x21, 0x00


	//----- nvinfo : EIATTR_KPARAM_INFO
	.align		4
.L_209:
        /*0078*/ 	.byte	0x04, 0x17
        /*007a*/ 	.short	(.L_211 - .L_210)
.L_210:
        /*007c*/ 	.word	0x00000000
        /*0080*/ 	.short	0x0004
        /*0082*/ 	.short	0x0020
        /*0084*/ 	.byte	0x00, 0xf5, 0x21, 0x00


	//----- nvinfo : EIATTR_KPARAM_INFO
	.align		4
.L_211:
        /*0088*/ 	.byte	0x04, 0x17
        /*008a*/ 	.short	(.L_213 - .L_212)
.L_212:
        /*008c*/ 	.word	0x00000000
        /*0090*/ 	.short	0x0003
        /*0092*/ 	.short	0x0018
        /*0094*/ 	.byte	0x00, 0xf5, 0x21, 0x00


	//----- nvinfo : EIATTR_KPARAM_INFO
	.align		4
.L_213:
        /*0098*/ 	.byte	0x04, 0x17
        /*009a*/ 	.short	(.L_215 - .L_214)
.L_214:
        /*009c*/ 	.word	0x00000000
        /*00a0*/ 	.short	0x0002
        /*00a2*/ 	.short	0x0010
        /*00a4*/ 	.byte	0x00, 0xf5, 0x21, 0x00


	//----- nvinfo : EIATTR_KPARAM_INFO
	.align		4
.L_215:
        /*00a8*/ 	.byte	0x04, 0x17
        /*00aa*/ 	.short	(.L_217 - .L_216)
.L_216:
        /*00ac*/ 	.word	0x00000000
        /*00b0*/ 	.short	0x0001
        /*00b2*/ 	.short	0x0008
        /*00b4*/ 	.byte	0x00, 0xf5, 0x21, 0x00


	//----- nvinfo : EIATTR_KPARAM_INFO
	.align		4
.L_217:
        /*00b8*/ 	.byte	0x04, 0x17
        /*00ba*/ 	.short	(.L_219 - .L_218)
.L_218:
        /*00bc*/ 	.word	0x00000000
        /*00c0*/ 	.short	0x0000
        /*00c2*/ 	.short	0x0000
        /*00c4*/ 	.byte	0x00, 0xf5, 0x21, 0x00


	//----- nvinfo : EIATTR_SPARSE_MMA_MASK
	.align		4
.L_219:
        /*00c8*/ 	.byte	0x03, 0x50
        /*00ca*/ 	.short	0x0000


	//----- nvinfo : EIATTR_MAXREG_COUNT
	.align		4
        /*00cc*/ 	.byte	0x03, 0x1b
        /*00ce*/ 	.short	0x00ff


	//----- nvinfo : EIATTR_MERCURY_ISA_VERSION
	.align		4
        /*00d0*/ 	.byte	0x03, 0x5f
        /*00d2*/ 	.short	0x0101


	//----- nvinfo : EIATTR_VRC_CTA_INIT_COUNT
	.align		4
        /*00d4*/ 	.byte	0x02, 0x4a
	.zero		1
	.zero		1


	//----- nvinfo : EIATTR_EXIT_INSTR_OFFSETS
	.align		4
        /*00d8*/ 	.byte	0x04, 0x1c
        /*00da*/ 	.short	(.L_221 - .L_220)


	//   ....[0]....
.L_220:
        /*00dc*/ 	.word	0x000000a0


	//   ....[1]....
        /*00e0*/ 	.word	0x000001d0


	//   ....[2]....
        /*00e4*/ 	.word	0x000011a0


	//   ....[3]....
        /*00e8*/ 	.word	0x00001640


	//----- nvinfo : EIATTR_CRS_STACK_SIZE
	.align		4
.L_221:
        /*00ec*/ 	.byte	0x04, 0x1e
        /*00ee*/ 	.short	(.L_223 - .L_222)
.L_222:
        /*00f0*/ 	.word	0x00000000


	//----- nvinfo : EIATTR_CBANK_PARAM_SIZE
	.align		4
.L_223:
        /*00f4*/ 	.byte	0x03, 0x19
        /*00f6*/ 	.short	0x0054


	//----- nvinfo : EIATTR_PARAM_CBANK
	.align		4
        /*00f8*/ 	.byte	0x04, 0x0a
        /*00fa*/ 	.short	(.L_225 - .L_224)
	.align		4
.L_224:
        /*00fc*/ 	.word	index@(.nv.constant0.forward_kernel_fp16)
        /*0100*/ 	.short	0x0380
        /*0102*/ 	.short	0x0054


	//----- nvinfo : EIATTR_SW_WAR
	.align		4
.L_225:
        /*0104*/ 	.byte	0x04, 0x36
        /*0106*/ 	.short	(.L_227 - .L_226)
.L_226:
        /*0108*/ 	.word	0x00000008
.L_227:


//--------------------- .nv.info.forward_kernel_fp32 --------------------------
	.section	.nv.info.forward_kernel_fp32,"",@"SHT_CUDA_INFO"
	.sectionflags	@""
	.align	4


	//----- nvinfo : EIATTR_CUDA_API_VERSION
	.align		4
        /*0000*/ 	.byte	0x04, 0x37
        /*0002*/ 	.short	(.L_229 - .L_228)
.L_228:
        /*0004*/ 	.word	0x00000082


	//----- nvinfo : EIATTR_KPARAM_INFO
	.align		4
.L_229:
        /*0008*/ 	.byte	0x04, 0x17
        /*000a*/ 	.short	(.L_231 - .L_230)
.L_230:
        /*000c*/ 	.word	0x00000000
        /*0010*/ 	.short	0x000b
        /*0012*/ 	.short	0x0050
        /*0014*/ 	.byte	0x00, 0xf0, 0x11, 0x00


	//----- nvinfo : EIATTR_KPARAM_INFO
	.align		4
.L_231:
        /*0018*/ 	.byte	0x04, 0x17
        /*001a*/ 	.short	(.L_233 - .L_232)
.L_232:
        /*001c*/ 	.word	0x00000000
        /*0020*/ 	.short	0x000a
        /*0022*/ 	.short	0x004c
        /*0024*/ 	.byte	0x00, 0xf0, 0x11, 0x00


	//----- nvinfo : EIATTR_KPARAM_INFO
	.align		4
.L_233:
        /*0028*/ 	.byte	0x04, 0x17
        /*002a*/ 	.short	(.L_235 - .L_234)
.L_234:
        /*002c*/ 	.word	0x00000000
        /*0030*/ 	.short	0x0009
        /*0032*/ 	.short	0x0048
        /*0034*/ 	.byte	0x00, 0xf0, 0x11, 0x00


	//----- nvinfo : EIATTR_KPARAM_INFO
	.align		4
.L_235:
        /*0038*/ 	.byte	0x04, 0x17
        /*003a*/ 	.short	(.L_237 - .L_236)
.L_236:
        /*003c*/ 	.word	0x00000000
        /*0040*/ 	.short	0x0008
        /*0042*/ 	.short	0x0040
        /*0044*/ 	.byte	0x00, 0xf5, 0x21, 0x00


	//----- nvinfo : EIATTR_KPARAM_INFO
	.align		4
.L_237:
        /*0048*/ 	.byte	0x04, 0x17
        /*004a*/ 	.short	(.L_239 - .L_238)
.L_238:
        /*004c*/ 	.word	0x00000000
        /*0050*/ 	.short	0x0007
        /*0052*/ 	.short	0x0038
        /*0054*/ 	.byte	0x00, 0xf5, 0x21, 0x00


	//----- nvinfo : EIATTR_KPARAM_INFO
	.align		4
.L_239:
        /*0058*/ 	.byte	0x04, 0x17
        /*005a*/ 	.short	(.L_241 - .L_240)
.L_240:
        /*005c*/ 	.word	0x00000000
        /*0060*/ 	.short	0x0006
        /*0062*/ 	.short	0x0030
        /*0064*/ 	.byte	0x00, 0xf5, 0x21, 0x00


	//----- nvinfo : EIATTR_KPARAM_INFO
	.align		4
.L_241:
        /*0068*/ 	.byte	0x04, 0x17
        /*006a*/ 	.short	(.L_243 - .L_242)
.L_242:
        /*006c*/ 	.word	0x00000000
        /*0070*/ 	.short	0x0005
        /*0072*/ 	.short	0x0028
        /*0074*/ 	.byte	0x00, 0xf5, 0x21, 0x00


	//----- nvinfo : EIATTR_KPARAM_INFO
	.align		4
.L_243:
        /*0078*/ 	.byte	0x04, 0x17
        /*007a*/ 	.short	(.L_245 - .L_244)
.L_244:
        /*007c*/ 	.word	0x00000000
        /*0080*/ 	.short	0x0004
        /*0082*/ 	.short	0x0020
        /*0084*/ 	.byte	0x00, 0xf5, 0x21, 0x00


	//----- nvinfo : EIATTR_KPARAM_INFO
	.align		4
.L_245:
        /*0088*/ 	.byte	0x04, 0x17
        /*008a*/ 	.short	(.L_247 - .L_246)
.L_246:
        /*008c*/ 	.word	0x00000000
        /*0090*/ 	.short	0x0003
        /*0092*/ 	.short	0x0018
        /*0094*/ 	.byte	0x00, 0xf5, 0x21, 0x00


	//----- nvinfo : EIATTR_KPARAM_INFO
	.align		4
.L_247:
        /*0098*/ 	.byte	0x04, 0x17
        /*009a*/ 	.short	(.L_249 - .L_248)
.L_248:
        /*009c*/ 	.word	0x00000000
        /*00a0*/ 	.short	0x0002
        /*00a2*/ 	.short	0x0010
        /*00a4*/ 	.byte	0x00, 0xf5, 0x21, 0x00


	//----- nvinfo : EIATTR_KPARAM_INFO
	.align		4
.L_249:
        /*00a8*/ 	.byte	0x04, 0x17
        /*00aa*/ 	.short	(.L_251 - .L_250)
.L_250:
        /*00ac*/ 	.word	0x00000000
        /*00b0*/ 	.short	0x0001
        /*00b2*/ 	.short	0x0008
        /*00b4*/ 	.byte	0x00, 0xf5, 0x21, 0x00


	//----- nvinfo : EIATTR_KPARAM_INFO
	.align		4
.L_251:
        /*00b8*/ 	.byte	0x04, 0x17
        /*00ba*/ 	.short	(.L_253 - .L_252)
.L_252:
        /*00bc*/ 	.word	0x00000000
        /*00c0*/ 	.short	0x0000
        /*00c2*/ 	.short	0x0000
        /*00c4*/ 	.byte	0x00, 0xf5, 0x21, 0x00


	//----- nvinfo : EIATTR_SPARSE_MMA_MASK
	.align		4
.L_253:
        /*00c8*/ 	.byte	0x03, 0x50
        /*00ca*/ 	.short	0x0000


	//----- nvinfo : EIATTR_MAXREG_COUNT
	.align		4
        /*00cc*/ 	.byte	0x03, 0x1b
        /*00ce*/ 	.short	0x00ff


	//----- nvinfo : EIATTR_MERCURY_ISA_VERSION
	.align		4
        /*00d0*/ 	.byte	0x03, 0x5f
        /*00d2*/ 	.short	0x0101


	//----- nvinfo : EIATTR_VRC_CTA_INIT_COUNT
	.align		4
        /*00d4*/ 	.byte	0x02, 0x4a
	.zero		1
	.zero		1


	//----- nvinfo : EIATTR_EXIT_INSTR_OFFSETS
	.align		4
        /*00d8*/ 	.byte	0x04, 0x1c
        /*00da*/ 	.short	(.L_255 - .L_254)


	//   ....[0]....
.L_254:
        /*00dc*/ 	.word	0x000000a0


	//   ....[1]....
        /*00e0*/ 	.word	0x000001d0


	//   ....[2]....
        /*00e4*/ 	.word	0x000011d0


	//   ....[3]....
        /*00e8*/ 	.word	0x00001680


	//----- nvinfo : EIATTR_CRS_STACK_SIZE
	.align		4
.L_255:
        /*00ec*/ 	.byte	0x04, 0x1e
        /*00ee*/ 	.short	(.L_257 - .L_256)
.L_256:
        /*00f0*/ 	.word	0x00000000


	//----- nvinfo : EIATTR_CBANK_PARAM_SIZE
	.align		4
.L_257:
        /*00f4*/ 	.byte	0x03, 0x19
        /*00f6*/ 	.short	0x0054


	//----- nvinfo : EIATTR_PARAM_CBANK
	.align		4
        /*00f8*/ 	.byte	0x04, 0x0a
        /*00fa*/ 	.short	(.L_259 - .L_258)
	.align		4
.L_258:
        /*00fc*/ 	.word	index@(.nv.constant0.forward_kernel_fp32)
        /*0100*/ 	.short	0x0380
        /*0102*/ 	.short	0x0054


	//----- nvinfo : EIATTR_SW_WAR
	.align		4
.L_259:
        /*0104*/ 	.byte	0x04, 0x36
        /*0106*/ 	.short	(.L_261 - .L_260)
.L_260:
        /*0108*/ 	.word	0x00000008
.L_261:


//--------------------- .nv.callgraph             --------------------------
	.section	.nv.callgraph,"",@"SHT_CUDA_CALLGRAPH"
	.align	4
	.sectionentsize	8
	.align		4
        /*0000*/ 	.word	0x00000000
	.align		4
        /*0004*/ 	.word	0xffffffff
	.align		4
        /*0008*/ 	.word	0x00000000
	.align		4
        /*000c*/ 	.word	0xfffffffe
	.align		4
        /*0010*/ 	.word	0x00000000
	.align		4
        /*0014*/ 	.word	0xfffffffd
	.align		4
        /*0018*/ 	.word	0x00000000
	.align		4
        /*001c*/ 	.word	0xfffffffc


//--------------------- .text.backward_kernel_bf16 --------------------------
	.section	.text.backward_kernel_bf16,"ax",@progbits
	.align	128
        .global         backward_kernel_bf16
        .type           backward_kernel_bf16,@function
        .size           backward_kernel_bf16,(.L_x_167 - backward_kernel_bf16)
        .other          backward_kernel_bf16,@"STO_CUDA_ENTRY STV_DEFAULT"
backward_kernel_bf16:
.text.backward_kernel_bf16:
[----:B------:R-:W-:Y:S01]  /*0000*/  LDC R1, c[0x0][0x37c] ;  /* 0x0000df00ff017b82 */ /* 0x000fe20000000800 */
[----:B------:R-:W0:Y:S07]  /*0010*/  S2R R13, SR_TID.X ;  /* 0x00000000000d7919 */ /* 0x000e2e0000002100 */
[----:B------:R-:W1:Y:S01]  /*0020*/  S2UR UR4, SR_CTAID.X ;  /* 0x00000000000479c3 */ /* 0x000e620000002500 */
[----:B------:R-:W1:Y:S01]  /*0030*/  LDCU UR5, c[0x0][0x360] ;  /* 0x00006c00ff0577ac */ /* 0x000e620008000800 */
[----:B------:R-:W2:Y:S01]  /*0040*/  LDCU UR6, c[0x0][0x3e0] ;  /* 0x00007c00ff0677ac */ /* 0x000ea20008000800 */
[----:B------:R-:W2:Y:S01]  /*0050*/  LDCU UR7, c[0x0][0x3d8] ;  /* 0x00007b00ff0777ac */ /* 0x000ea20008000800 */
[----:B-1----:R-:W-:-:S02]  /*0060*/  UIMAD UR4, UR4, UR5, URZ ;  /* 0x00000005040472a4 */ /* 0x002fc4000f8e02ff */
[----:B--2---:R-:W-:Y:S01]  /*0070*/  UIMAD UR5, UR6, UR7, URZ ;  /* 0x00000007060572a4 */ /* 0x004fe2000f8e02ff */
[----:B------:R-:W1:Y:S03]  /*0080*/  LDCU UR6, c[0x0][0x3dc] ;  /* 0x00007b80ff0677ac */ /* 0x000e660008000800 */
[----:B0-----:R-:W-:-:S04]  /*0090*/  IADD3 R0, PT, PT, R13, UR4, RZ ;  /* 0x000000040d007c10 */ /* 0x001fc8000fffe0ff */
[----:B------:R-:W-:-:S13]  /*00a0*/  ISETP.GE.AND P0, PT, R0, UR5, PT ;  /* 0x0000000500007c0c */ /* 0x000fda000bf06270 */
[----:B-1----:R-:W-:Y:S05]  /*00b0*/  @P0 EXIT ;  /* 0x000000000000094d */ /* 0x002fea0003800000 */
[----:B------:R-:W0:Y:S02]  /*00c0*/  LDC R0, c[0x0][0x3dc] ;  /* 0x0000f700ff007b82 */ /* 0x000e240000000800 */
[----:B0-----:R-:W-:-:S13]  /*00d0*/  ISETP.GE.AND P0, PT, R0, 0x1, PT ;  /* 0x000000010000780c */ /* 0x001fda0003f06270 */
[----:B------:R-:W-:Y:S05]  /*00e0*/  @!P0 EXIT ;  /* 0x000000000000894d */ /* 0x000fea0003800000 */
[----:B------:R-:W0:Y:S01]  /*00f0*/  LDC.64 R2, c[0x0][0x3b0] ;  /* 0x0000ec00ff027b82 */ /* 0x000e220000000a00 */
[----:B------:R-:W0:Y:S07]  /*0100*/  LDCU.64 UR8, c[0x0][0x358] ;  /* 0x00006b00ff0877ac */ /* 0x000e2e0008000a00 */
[----:B------:R-:W1:Y:S01]  /*0110*/  LDC.64 R4, c[0x0][0x3b8] ;  /* 0x0000ee00ff047b82 */ /* 0x000e620000000a00 */
[----:B0-----:R-:W2:Y:S07]  /*0120*/  LDG.E.U16 R2, desc[UR8][R2.64] ;  /* 0x0000000802027981 */ /* 0x001eae000c1e1500 */
[----:B------:R-:W0:Y:S01]  /*0130*/  LDC.64 R6, c[0x0][0x3c0] ;  /* 0x0000f000ff067b82 */ /* 0x000e220000000a00 */
[----:B-1----:R-:W3:Y:S04]  /*0140*/  LDG.E.U16 R4, desc[UR8][R4.64] ;  /* 0x0000000804047981 */ /* 0x002ee8000c1e1500 */
[----:B0-----:R-:W4:Y:S01]  /*0150*/  LDG.E.U16 R6, desc[UR8][R6.64] ;  /* 0x0000000806067981 */ /* 0x001f22000c1e1500 */
[----:B------:R-:W-:-:S02]  /*0160*/  UMOV UR7, 0x40800000 ;  /* 0x4080000000077882 */ /* 0x000fc40000000000 */
[----:B------:R-:W-:Y:S01]  /*0170*/  IMAD.U32 R15, RZ, RZ, UR7 ;  /* 0x00000007ff0f7e24 */ /* 0x000fe2000f8e00ff */
[----:B--2---:R-:W-:-:S04]  /*0180*/  SHF.L.U32 R8, R2, 0x10, RZ ;  /* 0x0000001002087819 */ /* 0x004fc800000006ff */
[----:B------:R-:W0:Y:S01]  /*0190*/  MUFU.RCP R9, R8 ;  /* 0x0000000800097308 */ /* 0x000e220000001000 */
[----:B---3--:R-:W-:-:S07]  /*01a0*/  SHF.L.U32 R10, R4, 0x10, RZ ;  /* 0x00000010040a7819 */ /* 0x008fce00000006ff */
[----:B------:R-:W1:Y:S01]  /*01b0*/  FCHK P0, R15, R8 ;  /* 0x000000080f007302 */ /* 0x000e620000000000 */
[----:B0-----:R-:W-:-:S04]  /*01c0*/  FFMA R0, -R8, R9, 1 ;  /* 0x3f80000008007423 */ /* 0x001fc80000000109 */
[----:B------:R-:W-:Y:S01]  /*01d0*/  FFMA R0, R9, R0, R9 ;  /* 0x0000000009007223 */ /* 0x000fe20000000009 */
[----:B----4-:R-:W-:-:S03]  /*01e0*/  IMAD.U32 R11, R6, 0x10000, RZ ;  /* 0x00010000060b7824 */ /* 0x010fc600078e00ff */
[----:B------:R-:W-:-:S04]  /*01f0*/  FFMA R9, R0, 4, RZ ;  /* 0x4080000000097823 */ /* 0x000fc800000000ff */
[----:B------:R-:W-:-:S04]  /*0200*/  FFMA R2, -R8, R9, 4 ;  /* 0x4080000008027423 */ /* 0x000fc80000000109 */
[----:B------:R-:W-:Y:S01]  /*0210*/  FFMA R9, R0, R2, R9 ;  /* 0x0000000200097223 */ /* 0x000fe20000000009 */
[----:B-1----:R-:W-:Y:S06]  /*0220*/  @!P0 BRA `(.L_x_0) ;  /* 0x0000000000148947 */ /* 0x002fec0003800000 */
[----:B------:R-:W-:Y:S01]  /*0230*/  HFMA2 R0, -RZ, RZ, 2.25, 0 ;  /* 0x40800000ff007431 */ /* 0x000fe200000001ff */
[----:B------:R-:W-:Y:S02]  /*0240*/  MOV R3, R8 ;  /* 0x0000000800037202 */ /* 0x000fe40000000f00 */
[----:B------:R-:W-:-:S07]  /*0250*/  MOV R2, 0x270 ;  /* 0x0000027000027802 */ /* 0x000fce0000000f00 */
[----:B------:R-:W-:Y:S05]  /*0260*/  CALL.REL.NOINC `($__internal_1_$__cuda_sm3x_div_rn_noftz_f32_slowpath) ;  /* 0x0000001000147944 */ /* 0x000fea0003c00000 */
[----:B------:R-:W-:-:S07]  /*0270*/  IMAD.MOV.U32 R9, RZ, RZ, R0 ;  /* 0x000000ffff097224 */ /* 0x000fce00078e0000 */
.L_x_0:
[----:B------:R-:W0:Y:S01]  /*0280*/  LDC.64 R14, c[0x0][0x3d8] ;  /* 0x0000f600ff0e7b82 */ /* 0x000e220000000a00 */
[----:B------:R-:W1:Y:S01]  /*0290*/  LDCU UR7, c[0x0][0x3e0] ;  /* 0x00007c00ff0777ac */ /* 0x000e620008000800 */
[----:B------:R-:W-:Y:S02]  /*02a0*/  HFMA2 R12, -RZ, RZ, 0, 0 ;  /* 0x00000000ff0c7431 */ /* 0x000fe400000001ff */
[----:B------:R-:W-:-:S04]  /*02b0*/  IMAD.MOV.U32 R17, RZ, RZ, RZ ;  /* 0x000000ffff117224 */ /* 0x000fc800078e00ff */
[----:B------:R-:W2:Y:S08]  /*02c0*/  LDC.64 R6, c[0x0][0x380] ;  /* 0x0000e000ff067b82 */ /* 0x000eb00000000a00 */
[----:B------:R-:W3:Y:S01]  /*02d0*/  LDC.64 R4, c[0x0][0x390] ;  /* 0x0000e400ff047b82 */ /* 0x000ee20000000a00 */
[C---:B0-----:R-:W-:Y:S01]  /*02e0*/  IADD3 R0, PT, PT, R15.reuse, -0x1, RZ ;  /* 0xffffffff0f007810 */ /* 0x041fe20007ffe0ff */
[----:B-1----:R-:W-:-:S04]  /*02f0*/  IMAD R2, R15, UR7, RZ ;  /* 0x000000070f027c24 */ /* 0x002fc8000f8e02ff */
[--C-:B------:R-:W-:Y:S02]  /*0300*/  IMAD R0, R0, UR5, R13.reuse ;  /* 0x0000000500007c24 */ /* 0x100fe4000f8e020d */
[----:B------:R-:W-:-:S03]  /*0310*/  IMAD R2, R2, R14, R13 ;  /* 0x0000000e02027224 */ /* 0x000fc600078e020d */
[----:B------:R-:W-:Y:S02]  /*0320*/  IADD3 R15, PT, PT, R0, UR4, RZ ;  /* 0x00000004000f7c10 */ /* 0x000fe4000fffe0ff */
[----:B--2---:R-:W-:-:S07]  /*0330*/  IADD3 R13, PT, PT, R2, UR4, RZ ;  /* 0x00000004020d7c10 */ /* 0x004fce000fffe0ff */
.L_x_17:
[----:B------:R-:W0:Y:S08]  /*0340*/  LDC.64 R2, c[0x0][0x3a8] ;  /* 0x0000ea00ff027b82 */ /* 0x000e300000000a00 */
[----:B------:R-:W1:Y:S01]  /*0350*/  LDC.64 R18, c[0x0][0x3a0] ;  /* 0x0000e800ff127b82 */ /* 0x000e620000000a00 */
[----:B0-----:R-:W-:-:S06]  /*0360*/  IMAD.WIDE R2, R13, 0x2, R2 ;  /* 0x000000020d027825 */ /* 0x001fcc00078e0202 */
[----:B------:R-:W2:Y:S01]  /*0370*/  LDG.E.U16 R2, desc[UR8][R2.64] ;  /* 0x0000000802027981 */ /* 0x000ea2000c1e1500 */
[----:B------:R-:W-:-:S04]  /*0380*/  IMAD.WIDE R22, R15, 0x2, R6 ;  /* 0x000000020f167825 */ /* 0x000fc800078e0206 */
[----:B-1----:R-:W-:Y:S02]  /*0390*/  IMAD.WIDE R18, R15, 0x2, R18 ;  /* 0x000000020f127825 */ /* 0x002fe400078e0212 */
[----:B------:R-:W4:Y:S04]  /*03a0*/  LDG.E.U16 R22, desc[UR8][R22.64] ;  /* 0x0000000816167981 */ /* 0x000f28000c1e1500 */
[----:B------:R4:W5:Y:S01]  /*03b0*/  LDG.E.U16 R18, desc[UR8][R18.64] ;  /* 0x0000000812127981 */ /* 0x000962000c1e1500 */
[----:B------:R-:W0:Y:S01]  /*03c0*/  MUFU.RCP R25, R8 ;  /* 0x0000000800197308 */ /* 0x000e220000001000 */
[----:B------:R-:W-:Y:S01]  /*03d0*/  UIADD3 UR4, UPT, UPT, UR6, -0x1, URZ ;  /* 0xffffffff06047890 */ /* 0x000fe2000fffe0ff */
[----:B------:R-:W-:Y:S01]  /*03e0*/  BSSY.RECONVERGENT B0, `(.L_x_1) ;  /* 0x0000011000007945 */ /* 0x000fe20003800200 */
[----:B0-----:R-:W-:-:S04]  /*03f0*/  FFMA R0, -R8, R25, 1 ;  /* 0x3f80000008007423 */ /* 0x001fc80000000119 */
[----:B------:R-:W-:Y:S01]  /*0400*/  FFMA R0, R25, R0, R25 ;  /* 0x0000000019007223 */ /* 0x000fe20000000019 */
[----:B--2---:R-:W-:-:S04]  /*0410*/  IMAD.U32 R21, R2, 0x10000, RZ ;  /* 0x0001000002157824 */ /* 0x004fc800078e00ff */
[----:B------:R-:W-:Y:S01]  /*0420*/  FADD R16, -R8, R21 ;  /* 0x0000001508107221 */ /* 0x000fe20000000100 */
[----:B----4-:R-:W-:-:S03]  /*0430*/  SHF.L.U32 R19, R22, 0x10, RZ ;  /* 0x0000001016137819 */ /* 0x010fc600000006ff */
[----:B------:R-:W-:Y:S01]  /*0440*/  FMUL R25, R16, -4 ;  /* 0xc080000010197820 */ /* 0x000fe20000400000 */
[----:B-----5:R-:W-:-:S03]  /*0450*/  SHF.L.U32 R18, R18, 0x10, RZ ;  /* 0x0000001012127819 */ /* 0x020fc600000006ff */
[----:B------:R-:W0:Y:S01]  /*0460*/  FCHK P0, R25, R8 ;  /* 0x0000000819007302 */ /* 0x000e220000000000 */
[----:B------:R-:W-:-:S04]  /*0470*/  FFMA R3, R0, R25, RZ ;  /* 0x0000001900037223 */ /* 0x000fc800000000ff */
[----:B------:R-:W-:-:S04]  /*0480*/  FFMA R2, -R8, R3, R25 ;  /* 0x0000000308027223 */ /* 0x000fc80000000119 */
[----:B------:R-:W-:Y:S01]  /*0490*/  FFMA R0, R0, R2, R3 ;  /* 0x0000000200007223 */ /* 0x000fe20000000003 */
[----:B0-----:R-:W-:Y:S06]  /*04a0*/  @!P0 BRA `(.L_x_2) ;  /* 0x0000000000108947 */ /* 0x001fec0003800000 */
[----:B------:R-:W-:Y:S01]  /*04b0*/  IMAD.MOV.U32 R0, RZ, RZ, R25 ;  /* 0x000000ffff007224 */ /* 0x000fe200078e0019 */
[----:B------:R-:W-:Y:S02]  /*04c0*/  MOV R3, R8 ;  /* 0x0000000800037202 */ /* 0x000fe40000000f00 */
[----:B------:R-:W-:-:S07]  /*04d0*/  MOV R2, 0x4f0 ;  /* 0x000004f000027802 */ /* 0x000fce0000000f00 */
[----:B---3--:R-:W-:Y:S05]  /*04e0*/  CALL.REL.NOINC `($__internal_1_$__cuda_sm3x_div_rn_noftz_f32_slowpath) ;  /* 0x0000000c00747944 */ /* 0x008fea0003c00000 */
.L_x_2:
[----:B------:R-:W-:Y:S05]  /*04f0*/  BSYNC.RECONVERGENT B0 ;  /* 0x0000000000007941 */ /* 0x000fea0003800200 */
.L_x_1:
[----:B------:R-:W-:Y:S02]  /*0500*/  HFMA2 R3, -RZ, RZ, 0.96630859375, -0.0022525787353515625 ;  /* 0x3bbb989dff037431 */ /* 0x000fe400000001ff */
[----:B------:R-:W-:Y:S01]  /*0510*/  IMAD.MOV.U32 R23, RZ, RZ, 0x437c0000 ;  /* 0x437c0000ff177424 */ /* 0x000fe200078e00ff */
[----:B------:R-:W-:Y:S02]  /*0520*/  BSSY.RECONVERGENT B0, `(.L_x_3) ;  /* 0x0000016000007945 */ /* 0x000fe40003800200 */
[----:B------:R-:W-:-:S04]  /*0530*/  FFMA.SAT R2, R0, R3, 0.5 ;  /* 0x3f00000000027423 */ /* 0x000fc80000002003 */
[----:B------:R-:W-:-:S04]  /*0540*/  FFMA.RM R2, R2, R23, 12582913 ;  /* 0x4b40000102027423 */ /* 0x000fc80000004017 */
[C---:B------:R-:W-:Y:S01]  /*0550*/  FADD R3, R2.reuse, -12583039 ;  /* 0xcb40007f02037421 */ /* 0x040fe20000000000 */
[----:B------:R-:W-:-:S03]  /*0560*/  SHF.L.U32 R2, R2, 0x17, RZ ;  /* 0x0000001702027819 */ /* 0x000fc600000006ff */
[----:B------:R-:W-:-:S04]  /*0570*/  FFMA R3, R0, 1.4426950216293334961, -R3 ;  /* 0x3fb8aa3b00037823 */ /* 0x000fc80000000803 */
[----:B------:R-:W-:-:S06]  /*0580*/  FFMA R3, R0, 1.925963033500011079e-08, R3 ;  /* 0x32a5706000037823 */ /* 0x000fcc0000000003 */
[----:B------:R-:W0:Y:S02]  /*0590*/  MUFU.EX2 R3, R3 ;  /* 0x0000000300037308 */ /* 0x000e240000000800 */
[----:B0-----:R-:W-:-:S05]  /*05a0*/  FFMA R23, R2, R3, 1 ;  /* 0x3f80000002177423 */ /* 0x001fca0000000003 */
[----:B------:R-:W-:-:S04]  /*05b0*/  IADD3 R0, PT, PT, R23, 0x1800000, RZ ;  /* 0x0180000017007810 */ /* 0x000fc80007ffe0ff */
[----:B------:R-:W-:-:S04]  /*05c0*/  LOP3.LUT R0, R0, 0x7f800000, RZ, 0xc0, !PT ;  /* 0x7f80000000007812 */ /* 0x000fc800078ec0ff */
[----:B------:R-:W-:-:S13]  /*05d0*/  ISETP.GT.U32.AND P0, PT, R0, 0x1ffffff, PT ;  /* 0x01ffffff0000780c */ /* 0x000fda0003f04070 */
[----:B------:R-:W-:Y:S05]  /*05e0*/  @P0 BRA `(.L_x_4) ;  /* 0x0000000000140947 */ /* 0x000fea0003800000 */
[----:B------:R-:W-:Y:S01]  /*05f0*/  IMAD.MOV.U32 R0, RZ, RZ, R23 ;  /* 0x000000ffff007224 */ /* 0x000fe200078e0017 */
[----:B------:R-:W-:-:S07]  /*0600*/  MOV R22, 0x620 ;  /* 0x0000062000167802 */ /* 0x000fce0000000f00 */
[----:B---3--:R-:W-:Y:S05]  /*0610*/  CALL.REL.NOINC `($__internal_0_$__cuda_sm20_rcp_rn_f32_slowpath) ;  /* 0x0000000800507944 */ /* 0x008fea0003c00000 */
[----:B------:R-:W-:Y:S01]  /*0620*/  MOV R2, R0 ;  /* 0x0000000000027202 */ /* 0x000fe20000000f00 */
[----:B------:R-:W-:Y:S06]  /*0630*/  BRA `(.L_x_5) ;  /* 0x0000000000107947 */ /* 0x000fec0003800000 */
.L_x_4:
[----:B------:R-:W0:Y:S02]  /*0640*/  MUFU.RCP R2, R23 ;  /* 0x0000001700027308 */ /* 0x000e240000001000 */
[----:B0-----:R-:W-:-:S04]  /*0650*/  FFMA R0, R23, R2, -1 ;  /* 0xbf80000017007423 */ /* 0x001fc80000000002 */
[----:B------:R-:W-:-:S04]  /*0660*/  FADD.FTZ R3, -R0, -RZ ;  /* 0x800000ff00037221 */ /* 0x000fc80000010100 */
[----:B------:R-:W-:-:S07]  /*0670*/  FFMA R2, R2, R3, R2 ;  /* 0x0000000302027223 */ /* 0x000fce0000000002 */
.L_x_5:
[----:B------:R-:W-:Y:S05]  /*0680*/  BSYNC.RECONVERGENT B0 ;  /* 0x0000000000007941 */ /* 0x000fea0003800200 */
.L_x_3:
[----:B------:R-:W0:Y:S01]  /*0690*/  MUFU.RCP R3, R8 ;  /* 0x0000000800037308 */ /* 0x000e220000001000 */
[----:B------:R-:W-:Y:S01]  /*06a0*/  FMUL R25, R21, 4 ;  /* 0x4080000015197820 */ /* 0x000fe20000400000 */
[C---:B------:R-:W-:Y:S01]  /*06b0*/  FMUL R23, R2.reuse, R9 ;  /* 0x0000000902177220 */ /* 0x040fe20000400000 */
[----:B------:R-:W-:Y:S01]  /*06c0*/  FADD R2, -R2, 1 ;  /* 0x3f80000002027421 */ /* 0x000fe20000000100 */
[----:B------:R-:W-:Y:S01]  /*06d0*/  FSET.BF.GT.AND R14, R10, R18, PT ;  /* 0x000000120a0e720a */ /* 0x000fe20003804000 */
[----:B------:R-:W-:Y:S02]  /*06e0*/  BSSY.RECONVERGENT B0, `(.L_x_6) ;  /* 0x000000f000007945 */ /* 0x000fe40003800200 */
[----:B------:R-:W-:Y:S01]  /*06f0*/  FMUL R23, R23, R2 ;  /* 0x0000000217177220 */ /* 0x000fe20000400000 */
[----:B------:R-:W1:Y:S03]  /*0700*/  FCHK P0, R25, R8 ;  /* 0x0000000819007302 */ /* 0x000e660000000000 */
[----:B------:R-:W-:Y:S01]  /*0710*/  FMUL R24, R23, R14 ;  /* 0x0000000e17187220 */ /* 0x000fe20000400000 */
[----:B0-----:R-:W-:-:S04]  /*0720*/  FFMA R0, -R8, R3, 1 ;  /* 0x3f80000008007423 */ /* 0x001fc80000000103 */
[----:B------:R-:W-:-:S04]  /*0730*/  FFMA R0, R3, R0, R3 ;  /* 0x0000000003007223 */ /* 0x000fc80000000003 */
[----:B------:R-:W-:-:S04]  /*0740*/  FFMA R3, R0, R25, RZ ;  /* 0x0000001900037223 */ /* 0x000fc800000000ff */
[----:B------:R-:W-:-:S04]  /*0750*/  FFMA R20, -R8, R3, R25 ;  /* 0x0000000308147223 */ /* 0x000fc80000000119 */
[----:B------:R-:W-:Y:S01]  /*0760*/  FFMA R0, R0, R20, R3 ;  /* 0x0000001400007223 */ /* 0x000fe20000000003 */
[----:B------:R-:W-:Y:S01]  /*0770*/  FADD R20, R10, -R18 ;  /* 0x800000120a147221 */ /* 0x000fe20000000000 */
[----:B-1----:R-:W-:Y:S06]  /*0780*/  @!P0 BRA `(.L_x_7) ;  /* 0x0000000000108947 */ /* 0x002fec0003800000 */
[----:B------:R-:W-:Y:S01]  /*0790*/  MOV R0, R25 ;  /* 0x0000001900007202 */ /* 0x000fe20000000f00 */
[----:B------:R-:W-:Y:S01]  /*07a0*/  IMAD.MOV.U32 R3, RZ, RZ, R8 ;  /* 0x000000ffff037224 */ /* 0x000fe200078e0008 */
[----:B------:R-:W-:-:S07]  /*07b0*/  MOV R2, 0x7d0 ;  /* 0x000007d000027802 */ /* 0x000fce0000000f00 */
[----:B---3--:R-:W-:Y:S05]  /*07c0*/  CALL.REL.NOINC `($__internal_1_$__cuda_sm3x_div_rn_noftz_f32_slowpath) ;  /* 0x0000000800bc7944 */ /* 0x008fea0003c00000 */
.L_x_7:
[----:B------:R-:W-:Y:S05]  /*07d0*/  BSYNC.RECONVERGENT B0 ;  /* 0x0000000000007941 */ /* 0x000fea0003800200 */
.L_x_6:
[----:B------:R-:W-:Y:S01]  /*07e0*/  HFMA2 R3, -RZ, RZ, 0.96630859375, -0.0022525787353515625 ;  /* 0x3bbb989dff037431 */ /* 0x000fe200000001ff */
[----:B------:R-:W-:Y:S01]  /*07f0*/  MOV R25, 0x437c0000 ;  /* 0x437c000000197802 */ /* 0x000fe20000000f00 */
[----:B------:R-:W-:Y:S03]  /*0800*/  BSSY.RECONVERGENT B0, `(.L_x_8) ;  /* 0x0000015000007945 */ /* 0x000fe60003800200 */
[----:B------:R-:W-:-:S04]  /*0810*/  FFMA.SAT R2, R0, R3, 0.5 ;  /* 0x3f00000000027423 */ /* 0x000fc80000002003 */
[----:B------:R-:W-:-:S04]  /*0820*/  FFMA.RM R2, R2, R25, 12582913 ;  /* 0x4b40000102027423 */ /* 0x000fc80000004019 */
[C---:B------:R-:W-:Y:S01]  /*0830*/  FADD R3, R2.reuse, -12583039 ;  /* 0xcb40007f02037421 */ /* 0x040fe20000000000 */
[----:B------:R-:W-:-:S03]  /*0840*/  IMAD.SHL.U32 R2, R2, 0x800000, RZ ;  /* 0x0080000002027824 */ /* 0x000fc600078e00ff */
        /* <DEDUP_REMOVED lines=8> */
[----:B------:R-:W-:Y:S02]  /*08d0*/  MOV R0, R25 ;  /* 0x0000001900007202 */ /* 0x000fe40000000f00 */
[----:B------:R-:W-:-:S07]  /*08e0*/  MOV R22, 0x900 ;  /* 0x0000090000167802 */ /* 0x000fce0000000f00 */
[----:B---3--:R-:W-:Y:S05]  /*08f0*/  CALL.REL.NOINC `($__internal_0_$__cuda_sm20_rcp_rn_f32_slowpath) ;  /* 0x0000000400987944 */ /* 0x008fea0003c00000 */
[----:B------:R-:W-:Y:S05]  /*0900*/  BRA `(.L_x_10) ;  /* 0x0000000000107947 */ /* 0x000fea0003800000 */
.L_x_9:
[----:B------:R-:W0:Y:S02]  /*0910*/  MUFU.RCP R0, R25 ;  /* 0x0000001900007308 */ /* 0x000e240000001000 */
[----:B0-----:R-:W-:-:S04]  /*0920*/  FFMA R2, R25, R0, -1 ;  /* 0xbf80000019027423 */ /* 0x001fc80000000000 */
[----:B------:R-:W-:-:S04]  /*0930*/  FADD.FTZ R3, -R2, -RZ ;  /* 0x800000ff02037221 */ /* 0x000fc80000010100 */
[----:B------:R-:W-:-:S07]  /*0940*/  FFMA R0, R0, R3, R0 ;  /* 0x0000000300007223 */ /* 0x000fce0000000000 */
.L_x_10:
[----:B------:R-:W-:Y:S05]  /*0950*/  BSYNC.RECONVERGENT B0 ;  /* 0x0000000000007941 */ /* 0x000fea0003800200 */
.L_x_8:
[----:B------:R-:W-:Y:S02]  /*0960*/  HFMA2 R25, -RZ, RZ, 3.7421875, 0 ;  /* 0x437c0000ff197431 */ /* 0x000fe400000001ff */
[----:B------:R-:W-:Y:S02]  /*0970*/  IMAD.MOV.U32 R3, RZ, RZ, 0x3bbb989d ;  /* 0x3bbb989dff037424 */ /* 0x000fe400078e00ff */
[----:B------:R-:W-:Y:S01]  /*0980*/  FMUL R20, R20, -4 ;  /* 0xc080000014147820 */ /* 0x000fe20000400000 */
[----:B------:R-:W-:Y:S01]  /*0990*/  BSSY.RECONVERGENT B0, `(.L_x_11) ;  /* 0x000001c000007945 */ /* 0x000fe20003800200 */
[----:B------:R-:W-:Y:S02]  /*09a0*/  FSET.BF.GE.AND R16, R16, RZ, PT ;  /* 0x000000ff1010720a */ /* 0x000fe40003806000 */
[----:B------:R-:W-:-:S04]  /*09b0*/  FFMA.SAT R2, R20, R3, 0.5 ;  /* 0x3f00000014027423 */ /* 0x000fc80000002003 */
[----:B------:R-:W-:-:S04]  /*09c0*/  FFMA.RM R2, R2, R25, 12582913 ;  /* 0x4b40000102027423 */ /* 0x000fc80000004019 */
[C---:B------:R-:W-:Y:S01]  /*09d0*/  FADD R3, R2.reuse, -12583039 ;  /* 0xcb40007f02037421 */ /* 0x040fe20000000000 */
[----:B------:R-:W-:-:S03]  /*09e0*/  SHF.L.U32 R2, R2, 0x17, RZ ;  /* 0x0000001702027819 */ /* 0x000fc600000006ff */
[----:B------:R-:W-:-:S04]  /*09f0*/  FFMA R3, R20, 1.4426950216293334961, -R3 ;  /* 0x3fb8aa3b14037823 */ /* 0x000fc80000000803 */
[----:B------:R-:W-:-:S04]  /*0a00*/  FFMA R20, R20, 1.925963033500011079e-08, R3 ;  /* 0x32a5706014147823 */ /* 0x000fc80000000003 */
[----:B------:R-:W0:Y:S02]  /*0a10*/  MUFU.EX2 R3, R20 ;  /* 0x0000001400037308 */ /* 0x000e240000000800 */
[----:B0-----:R-:W-:Y:S01]  /*0a20*/  FFMA R25, R2, R3, 1 ;  /* 0x3f80000002197423 */ /* 0x001fe20000000003 */
[----:B------:R-:W-:-:S03]  /*0a30*/  FADD R3, -R0, 1 ;  /* 0x3f80000000037421 */ /* 0x000fc60000000100 */
[----:B------:R-:W-:-:S05]  /*0a40*/  VIADD R2, R25, 0x1800000 ;  /* 0x0180000019027836 */ /* 0x000fca0000000000 */
[----:B------:R-:W-:Y:S01]  /*0a50*/  LOP3.LUT R22, R2, 0x7f800000, RZ, 0xc0, !PT ;  /* 0x7f80000002167812 */ /* 0x000fe200078ec0ff */
[----:B------:R-:W-:Y:S01]  /*0a60*/  FMUL R2, R0, R9 ;  /* 0x0000000900027220 */ /* 0x000fe20000400000 */
[----:B------:R-:W-:Y:S01]  /*0a70*/  FSET.BF.GT.AND R0, R18, R11, PT ;  /* 0x0000000b1200720a */ /* 0x000fe20003804000 */
[----:B------:R-:W-:Y:S01]  /*0a80*/  FADD R18, -R11, R18 ;  /* 0x000000120b127221 */ /* 0x000fe20000000100 */
[----:B------:R-:W-:Y:S01]  /*0a90*/  ISETP.GT.U32.AND P0, PT, R22, 0x1ffffff, PT ;  /* 0x01ffffff1600780c */ /* 0x000fe20003f04070 */
[----:B------:R-:W-:-:S04]  /*0aa0*/  FMUL R3, R2, R3 ;  /* 0x0000000302037220 */ /* 0x000fc80000400000 */
[----:B------:R-:W-:-:S08]  /*0ab0*/  FFMA R24, R3, R0, R24 ;  /* 0x0000000003187223 */ /* 0x000fd00000000018 */
[----:B------:R-:W-:Y:S05]  /*0ac0*/  @P0 BRA `(.L_x_12) ;  /* 0x0000000000100947 */ /* 0x000fea0003800000 */
[----:B------:R-:W-:Y:S02]  /*0ad0*/  MOV R0, R25 ;  /* 0x0000001900007202 */ /* 0x000fe40000000f00 */
[----:B------:R-:W-:-:S07]  /*0ae0*/  MOV R22, 0xb00 ;  /* 0x00000b0000167802 */ /* 0x000fce0000000f00 */
[----:B---3--:R-:W-:Y:S05]  /*0af0*/  CALL.REL.NOINC `($__internal_0_$__cuda_sm20_rcp_rn_f32_slowpath) ;  /* 0x0000000400187944 */ /* 0x008fea0003c00000 */
[----:B------:R-:W-:Y:S05]  /*0b00*/  BRA `(.L_x_13) ;  /* 0x0000000000107947 */ /* 0x000fea0003800000 */
.L_x_12:
[----:B------:R-:W0:Y:S02]  /*0b10*/  MUFU.RCP R0, R25 ;  /* 0x0000001900007308 */ /* 0x000e240000001000 */
[----:B0-----:R-:W-:-:S04]  /*0b20*/  FFMA R2, R25, R0, -1 ;  /* 0xbf80000019027423 */ /* 0x001fc80000000000 */
[----:B------:R-:W-:-:S04]  /*0b30*/  FADD.FTZ R3, -R2, -RZ ;  /* 0x800000ff02037221 */ /* 0x000fc80000010100 */
[----:B------:R-:W-:-:S07]  /*0b40*/  FFMA R0, R0, R3, R0 ;  /* 0x0000000300007223 */ /* 0x000fce0000000000 */
.L_x_13:
[----:B------:R-:W-:Y:S05]  /*0b50*/  BSYNC.RECONVERGENT B0 ;  /* 0x0000000000007941 */ /* 0x000fea0003800200 */
.L_x_11:
[----:B------:R-:W-:Y:S01]  /*0b60*/  MOV R3, 0x3bbb989d ;  /* 0x3bbb989d00037802 */ /* 0x000fe20000000f00 */
[----:B------:R-:W-:Y:S01]  /*0b70*/  FMUL R18, R18, -4 ;  /* 0xc080000012127820 */ /* 0x000fe20000400000 */
[----:B------:R-:W-:Y:S01]  /*0b80*/  IMAD.MOV.U32 R25, RZ, RZ, 0x437c0000 ;  /* 0x437c0000ff197424 */ /* 0x000fe200078e00ff */
[----:B------:R-:W-:Y:S02]  /*0b90*/  BSSY.RECONVERGENT B0, `(.L_x_14) ;  /* 0x0000019000007945 */ /* 0x000fe40003800200 */
[----:B------:R-:W-:-:S04]  /*0ba0*/  FFMA.SAT R2, R18, R3, 0.5 ;  /* 0x3f00000012027423 */ /* 0x000fc80000002003 */
[----:B------:R-:W-:Y:S01]  /*0bb0*/  FFMA.RM R2, R2, R25, 12582913 ;  /* 0x4b40000102027423 */ /* 0x000fe20000004019 */
[C---:B------:R-:W-:Y:S01]  /*0bc0*/  FMUL R25, R0.reuse, 4 ;  /* 0x4080000000197820 */ /* 0x040fe20000400000 */
[----:B------:R-:W-:Y:S02]  /*0bd0*/  FADD R0, -R0, 1 ;  /* 0x3f80000000007421 */ /* 0x000fe40000000100 */
[C---:B------:R-:W-:Y:S01]  /*0be0*/  FADD R3, R2.reuse, -12583039 ;  /* 0xcb40007f02037421 */ /* 0x040fe20000000000 */
[----:B------:R-:W-:Y:S01]  /*0bf0*/  SHF.L.U32 R2, R2, 0x17, RZ ;  /* 0x0000001702027819 */ /* 0x000fe200000006ff */
[----:B------:R-:W-:Y:S02]  /*0c00*/  FMUL R25, R25, R0 ;  /* 0x0000000019197220 */ /* 0x000fe40000400000 */
[----:B------:R-:W-:-:S04]  /*0c10*/  FFMA R3, R18, 1.4426950216293334961, -R3 ;  /* 0x3fb8aa3b12037823 */ /* 0x000fc80000000803 */
[----:B------:R-:W-:Y:S01]  /*0c20*/  FFMA R3, R18, 1.925963033500011079e-08, R3 ;  /* 0x32a5706012037823 */ /* 0x000fe20000000003 */
[----:B------:R-:W-:-:S05]  /*0c30*/  FSET.BF.LT.AND R18, R21, RZ, PT ;  /* 0x000000ff1512720a */ /* 0x000fca0003801000 */
        /* <DEDUP_REMOVED lines=9> */
[----:B------:R-:W-:Y:S05]  /*0cd0*/  BRA `(.L_x_16) ;  /* 0x0000000000107947 */ /* 0x000fea0003800000 */
.L_x_15:
[----:B------:R-:W0:Y:S02]  /*0ce0*/  MUFU.RCP R0, R27 ;  /* 0x0000001b00007308 */ /* 0x000e240000001000 */
[----:B0-----:R-:W-:-:S04]  /*0cf0*/  FFMA R2, R27, R0, -1 ;  /* 0xbf8000001b027423 */ /* 0x001fc80000000000 */
[----:B------:R-:W-:-:S04]  /*0d00*/  FADD.FTZ R3, -R2, -RZ ;  /* 0x800000ff02037221 */ /* 0x000fc80000010100 */
[----:B------:R-:W-:-:S07]  /*0d10*/  FFMA R0, R0, R3, R0 ;  /* 0x0000000300007223 */ /* 0x000fce0000000000 */
.L_x_16:
[----:B------:R-:W-:Y:S05]  /*0d20*/  BSYNC.RECONVERGENT B0 ;  /* 0x0000000000007941 */ /* 0x000fea0003800200 */
.L_x_14:
[----:B------:R-:W0:Y:S01]  /*0d30*/  LDC.64 R20, c[0x0][0x388] ;  /* 0x0000e200ff147b82 */ /* 0x000e220000000a00 */
[----:B---3--:R-:W-:-:S06]  /*0d40*/  IMAD.WIDE R2, R15, 0x2, R4 ;  /* 0x000000020f027825 */ /* 0x008fcc00078e0204 */
[----:B------:R1:W2:Y:S01]  /*0d50*/  LDG.E.U16 R2, desc[UR8][R2.64] ;  /* 0x0000000802027981 */ /* 0x0002a2000c1e1500 */
[----:B------:R-:W-:Y:S01]  /*0d60*/  FMUL R22, R19, R16 ;  /* 0x0000001013167220 */ /* 0x000fe20000400000 */
[----:B------:R-:W3:Y:S01]  /*0d70*/  LDC.64 R26, c[0x0][0x3c8] ;  /* 0x0000f200ff1a7b82 */ /* 0x000ee20000000a00 */
[----:B0-----:R-:W-:-:S06]  /*0d80*/  IMAD.WIDE R20, R15, 0x2, R20 ;  /* 0x000000020f147825 */ /* 0x001fcc00078e0214 */
[----:B------:R-:W4:Y:S01]  /*0d90*/  LDG.E.U16 R20, desc[UR8][R20.64] ;  /* 0x0000000814147981 */ /* 0x000f22000c1e1500 */
[----:B------:R-:W-:Y:S02]  /*0da0*/  FMUL R29, R23, R22 ;  /* 0x00000016171d7220 */ /* 0x000fe40000400000 */
[----:B------:R-:W0:Y:S01]  /*0db0*/  LDC.64 R22, c[0x0][0x3d0] ;  /* 0x0000f400ff167b82 */ /* 0x000e220000000a00 */
[----:B------:R-:W-:-:S04]  /*0dc0*/  FFMA R19, -R8, R17, R19 ;  /* 0x0000001108137223 */ /* 0x000fc80000000113 */
[----:B------:R-:W-:Y:S01]  /*0dd0*/  FADD R19, R19, R12 ;  /* 0x0000000c13137221 */ /* 0x000fe20000000000 */
[----:B------:R-:W-:-:S03]  /*0de0*/  FMUL R29, R14, R29 ;  /* 0x0000001d0e1d7220 */ /* 0x000fc60000400000 */
[----:B------:R-:W-:Y:S01]  /*0df0*/  FFMA R17, R24, R19, R17 ;  /* 0x0000001318117223 */ /* 0x000fe20000000011 */
[----:B---3--:R-:W-:Y:S01]  /*0e00*/  IMAD.WIDE R26, R15, 0x2, R26 ;  /* 0x000000020f1a7825 */ /* 0x008fe200078e021a */
[----:B------:R-:W-:-:S03]  /*0e10*/  F2FP.BF16.F32.PACK_AB R29, RZ, R29 ;  /* 0x0000001dff1d723e */ /* 0x000fc600000010ff */
[----:B------:R-:W-:Y:S01]  /*0e20*/  F2FP.BF16.F32.PACK_AB R14, RZ, R17 ;  /* 0x00000011ff0e723e */ /* 0x000fe200000010ff */
[C---:B-1----:R-:W-:Y:S01]  /*0e30*/  FMUL R3, R0.reuse, 4 ;  /* 0x4080000000037820 */ /* 0x042fe20000400000 */
[----:B------:R-:W-:-:S03]  /*0e40*/  FADD R0, -R0, 1 ;  /* 0x3f80000000007421 */ /* 0x000fc60000000100 */
[----:B------:R1:W-:Y:S01]  /*0e50*/  STG.E.U16 desc[UR8][R26.64], R14 ;  /* 0x0000000e1a007986 */ /* 0x0003e2000c101508 */
[----:B0-----:R-:W-:-:S04]  /*0e60*/  IMAD.WIDE R22, R15, 0x2, R22 ;  /* 0x000000020f167825 */ /* 0x001fc800078e0216 */
[----:B------:R-:W-:Y:S01]  /*0e70*/  FMUL R3, R3, R0 ;  /* 0x0000000003037220 */ /* 0x000fe20000400000 */
[----:B------:R1:W-:Y:S03]  /*0e80*/  STG.E.U16 desc[UR8][R22.64], R29 ;  /* 0x0000001d16007986 */ /* 0x0003e6000c101508 */
[----:B------:R-:W-:Y:S01]  /*0e90*/  FMUL R3, R18, R3 ;  /* 0x0000000312037220 */ /* 0x000fe20000400000 */
[----:B------:R-:W-:-:S03]  /*0ea0*/  UISETP.GT.U32.AND UP0, UPT, UR6, 0x1, UPT ;  /* 0x000000010600788c */ /* 0x000fc6000bf04070 */
[----:B------:R-:W-:-:S04]  /*0eb0*/  FFMA R3, R16, R25, R3 ;  /* 0x0000001910037223 */ /* 0x000fc80000000003 */
[----:B------:R-:W-:Y:S01]  /*0ec0*/  FFMA R3, R3, -R19, R12 ;  /* 0x8000001303037223 */ /* 0x000fe2000000000c */
[----:B------:R-:W-:Y:S01]  /*0ed0*/  VIADD R13, R13, -UR5 ;  /* 0x800000050d0d7c36 */ /* 0x000fe20008000000 */
[----:B------:R-:W-:Y:S01]  /*0ee0*/  IADD3 R15, PT, PT, R15, -UR5, RZ ;  /* 0x800000050f0f7c10 */ /* 0x000fe2000fffe0ff */
[----:B------:R-:W-:Y:S01]  /*0ef0*/  UMOV UR6, UR4 ;  /* 0x0000000400067c82 */ /* 0x000fe20008000000 */
[----:B--2---:R-:W-:-:S05]  /*0f00*/  SHF.L.U32 R2, R2, 0x10, RZ ;  /* 0x0000001002027819 */ /* 0x004fca00000006ff */
[----:B------:R-:W-:Y:S01]  /*0f10*/  FADD R12, R3, R2 ;  /* 0x00000002030c7221 */ /* 0x000fe20000000000 */
[----:B----4-:R-:W-:-:S05]  /*0f20*/  SHF.L.U32 R20, R20, 0x10, RZ ;  /* 0x0000001014147819 */ /* 0x010fca00000006ff */
[----:B------:R-:W-:Y:S01]  /*0f30*/  FADD R17, R17, R20 ;  /* 0x0000001411117221 */ /* 0x000fe20000000000 */
[----:B-1----:R-:W-:Y:S06]  /*0f40*/  BRA.U UP0, `(.L_x_17) ;  /* 0xfffffff100fc7547 */ /* 0x002fec000b83ffff */
[----:B------:R-:W-:Y:S05]  /*0f50*/  EXIT ;  /* 0x000000000000794d */ /* 0x000fea0003800000 */
        .weak           $__internal_0_$__cuda_sm20_rcp_rn_f32_slowpath
        .type           $__internal_0_$__cuda_sm20_rcp_rn_f32_slowpath,@function
        .size           $__internal_0_$__cuda_sm20_rcp_rn_f32_slowpath,($__internal_1_$__cuda_sm3x_div_rn_noftz_f32_slowpath - $__internal_0_$__cuda_sm20_rcp_rn_f32_slowpath)
$__internal_0_$__cuda_sm20_rcp_rn_f32_slowpath:
[----:B------:R-:W-:Y:S01]  /*0f60*/  SHF.L.U32 R2, R0, 0x1, RZ ;  /* 0x0000000100027819 */ /* 0x000fe200000006ff */
[----:B------:R-:W-:Y:S03]  /*0f70*/  BSSY.RECONVERGENT B1, `(.L_x_18) ;  /* 0x0000030000017945 */ /* 0x000fe60003800200 */
[----:B------:R-:W-:-:S04]  /*0f80*/  SHF.R.U32.HI R2, RZ, 0x18, R2 ;  /* 0x00000018ff027819 */ /* 0x000fc80000011602 */
[----:B------:R-:W-:-:S13]  /*0f90*/  ISETP.NE.U32.AND P0, PT, R2, RZ, PT ;  /* 0x000000ff0200720c */ /* 0x000fda0003f05070 */
[----:B------:R-:W-:Y:S05]  /*0fa0*/  @P0 BRA `(.L_x_19) ;  /* 0x0000000000280947 */ /* 0x000fea0003800000 */
[----:B------:R-:W-:-:S05]  /*0fb0*/  IMAD.SHL.U32 R2, R0, 0x2, RZ ;  /* 0x0000000200027824 */ /* 0x000fca00078e00ff */
[----:B------:R-:W-:-:S13]  /*0fc0*/  ISETP.NE.AND P0, PT, R2, RZ, PT ;  /* 0x000000ff0200720c */ /* 0x000fda0003f05270 */
[----:B------:R-:W-:Y:S01]  /*0fd0*/  @P0 FFMA R26, R0, 1.84467440737095516160e+19, RZ ;  /* 0x5f800000001a0823 */ /* 0x000fe200000000ff */
[----:B------:R-:W-:Y:S08]  /*0fe0*/  @!P0 MUFU.RCP R3, R0 ;  /* 0x0000000000038308 */ /* 0x000ff00000001000 */
[----:B------:R-:W0:Y:S02]  /*0ff0*/  @P0 MUFU.RCP R27, R26 ;  /* 0x0000001a001b0308 */ /* 0x000e240000001000 */
[----:B0-----:R-:W-:-:S04]  /*1000*/  @P0 FFMA R2, R26, R27, -1 ;  /* 0xbf8000001a020423 */ /* 0x001fc8000000001b */
[----:B------:R-:W-:-:S04]  /*1010*/  @P0 FADD.FTZ R2, -R2, -RZ ;  /* 0x800000ff02020221 */ /* 0x000fc80000010100 */
[----:B------:R-:W-:-:S04]  /*1020*/  @P0 FFMA R2, R27, R2, R27 ;  /* 0x000000021b020223 */ /* 0x000fc8000000001b */
[----:B------:R-:W-:Y:S01]  /*1030*/  @P0 FFMA R3, R2, 1.84467440737095516160e+19, RZ ;  /* 0x5f80000002030823 */ /* 0x000fe200000000ff */
[----:B------:R-:W-:Y:S06]  /*1040*/  BRA `(.L_x_20) ;  /* 0x0000000000887947 */ /* 0x000fec0003800000 */
.L_x_19:
[----:B------:R-:W-:-:S04]  /*1050*/  IADD3 R3, PT, PT, R2, -0xfd, RZ ;  /* 0xffffff0302037810 */ /* 0x000fc80007ffe0ff */
[----:B------:R-:W-:-:S13]  /*1060*/  ISETP.GT.U32.AND P0, PT, R3, 0x1, PT ;  /* 0x000000010300780c */ /* 0x000fda0003f04070 */
[----:B------:R-:W-:Y:S05]  /*1070*/  @P0 BRA `(.L_x_21) ;  /* 0x0000000000780947 */ /* 0x000fea0003800000 */
[----:B------:R-:W-:Y:S01]  /*1080*/  LOP3.LUT R26, R0, 0x7fffff, RZ, 0xc0, !PT ;  /* 0x007fffff001a7812 */ /* 0x000fe200078ec0ff */
[----:B------:R-:W-:-:S03]  /*1090*/  HFMA2 R30, -RZ, RZ, 0, 1.78813934326171875e-07 ;  /* 0x00000003ff1e7431 */ /* 0x000fc600000001ff */
[----:B------:R-:W-:-:S04]  /*10a0*/  LOP3.LUT R27, R26, 0x3f800000, RZ, 0xfc, !PT ;  /* 0x3f8000001a1b7812 */ /* 0x000fc800078efcff */
[----:B------:R-:W0:Y:S02]  /*10b0*/  MUFU.RCP R26, R27 ;  /* 0x0000001b001a7308 */ /* 0x000e240000001000 */
[----:B0-----:R-:W-:-:S04]  /*10c0*/  FFMA R28, R27, R26, -1 ;  /* 0xbf8000001b1c7423 */ /* 0x001fc8000000001a */
[----:B------:R-:W-:-:S04]  /*10d0*/  FADD.FTZ R29, -R28, -RZ ;  /* 0x800000ff1c1d7221 */ /* 0x000fc80000010100 */
[CCC-:B------:R-:W-:Y:S01]  /*10e0*/  FFMA.RM R28, R26.reuse, R29.reuse, R26.reuse ;  /* 0x0000001d1a1c7223 */ /* 0x1c0fe2000000401a */
[----:B------:R-:W-:-:S04]  /*10f0*/  FFMA.RP R29, R26, R29, R26 ;  /* 0x0000001d1a1d7223 */ /* 0x000fc8000000801a */
[C---:B------:R-:W-:Y:S02]  /*1100*/  LOP3.LUT R26, R28.reuse, 0x7fffff, RZ, 0xc0, !PT ;  /* 0x007fffff1c1a7812 */ /* 0x040fe400078ec0ff */
[----:B------:R-:W-:Y:S02]  /*1110*/  FSETP.NEU.FTZ.AND P0, PT, R28, R29, PT ;  /* 0x0000001d1c00720b */ /* 0x000fe40003f1d000 */
[----:B------:R-:W-:Y:S02]  /*1120*/  SHF.L.U32 R29, R30, R3, RZ ;  /* 0x000000031e1d7219 */ /* 0x000fe400000006ff */
[----:B------:R-:W-:Y:S02]  /*1130*/  LOP3.LUT R26, R26, 0x800000, RZ, 0xfc, !PT ;  /* 0x008000001a1a7812 */ /* 0x000fe400078efcff */
[----:B------:R-:W-:Y:S02]  /*1140*/  SEL R27, RZ, 0xffffffff, !P0 ;  /* 0xffffffffff1b7807 */ /* 0x000fe40004000000 */
[----:B------:R-:W-:-:S03]  /*1150*/  LOP3.LUT R28, R29, R26, RZ, 0xc0, !PT ;  /* 0x0000001a1d1c7212 */ /* 0x000fc600078ec0ff */
[----:B------:R-:W-:Y:S01]  /*1160*/  IMAD.MOV R27, RZ, RZ, -R27 ;  /* 0x000000ffff1b7224 */ /* 0x000fe200078e0a1b */
[----:B------:R-:W-:-:S04]  /*1170*/  SHF.R.U32.HI R28, RZ, R3, R28 ;  /* 0x00000003ff1c7219 */ /* 0x000fc8000001161c */
[----:B------:R-:W-:Y:S02]  /*1180*/  LOP3.LUT P1, RZ, R27, R3, R26, 0xf8, !PT ;  /* 0x000000031bff7212 */ /* 0x000fe4000782f81a */
[C---:B------:R-:W-:Y:S02]  /*1190*/  LOP3.LUT P0, RZ, R28.reuse, 0x1, RZ, 0xc0, !PT ;  /* 0x000000011cff7812 */ /* 0x040fe4000780c0ff */
[----:B------:R-:W-:-:S04]  /*11a0*/  LOP3.LUT P2, RZ, R28, 0x2, RZ, 0xc0, !PT ;  /* 0x000000021cff7812 */ /* 0x000fc8000784c0ff */
[----:B------:R-:W-:Y:S02]  /*11b0*/  PLOP3.LUT P0, PT, P0, P1, P2, 0xe0, 0x0 ;  /* 0x000000000000781c */ /* 0x000fe40000703c20 */
[----:B------:R-:W-:Y:S02]  /*11c0*/  LOP3.LUT P1, RZ, R0, 0x7fffff, RZ, 0xc0, !PT ;  /* 0x007fffff00ff7812 */ /* 0x000fe4000782c0ff */
[----:B------:R-:W-:-:S04]  /*11d0*/  SEL R3, RZ, 0x1, !P0 ;  /* 0x00000001ff037807 */ /* 0x000fc80004000000 */
[----:B------:R-:W-:-:S04]  /*11e0*/  IADD3 R3, PT, PT, -R3, RZ, RZ ;  /* 0x000000ff03037210 */ /* 0x000fc80007ffe1ff */
[----:B------:R-:W-:Y:S02]  /*11f0*/  ISETP.GE.AND P0, PT, R3, RZ, PT ;  /* 0x000000ff0300720c */ /* 0x000fe40003f06270 */
[----:B------:R-:W-:-:S04]  /*1200*/  IADD3 R3, PT, PT, R2, -0xfc, RZ ;  /* 0xffffff0402037810 */ /* 0x000fc80007ffe0ff */
[----:B------:R-:W-:-:S07]  /*1210*/  SHF.R.U32.HI R3, RZ, R3, R26 ;  /* 0x00000003ff037219 */ /* 0x000fce000001161a */
[----:B------:R-:W-:-:S05]  /*1220*/  @!P0 VIADD R3, R3, 0x1 ;  /* 0x0000000103038836 */ /* 0x000fca0000000000 */
[----:B------:R-:W-:-:S04]  /*1230*/  @!P1 SHF.L.U32 R3, R3, 0x1, RZ ;  /* 0x0000000103039819 */ /* 0x000fc800000006ff */
[----:B------:R-:W-:Y:S01]  /*1240*/  LOP3.LUT R3, R3, 0x80000000, R0, 0xf8, !PT ;  /* 0x8000000003037812 */ /* 0x000fe200078ef800 */
[----:B------:R-:W-:Y:S06]  /*1250*/  BRA `(.L_x_20) ;  /* 0x0000000000047947 */ /* 0x000fec0003800000 */
.L_x_21:
[----:B------:R0:W1:Y:S02]  /*1260*/  MUFU.RCP R3, R0 ;  /* 0x0000000000037308 */ /* 0x0000640000001000 */
.L_x_20:
[----:B------:R-:W-:Y:S05]  /*1270*/  BSYNC.RECONVERGENT B1 ;  /* 0x0000000000017941 */ /* 0x000fea0003800200 */
.L_x_18:
[----:B01----:R-:W-:Y:S01]  /*1280*/  MOV R0, R3 ;  /* 0x0000000300007202 */ /* 0x003fe20000000f00 */
[----:B------:R-:W-:Y:S02]  /*1290*/  HFMA2 R3, -RZ, RZ, 0, 0 ;  /* 0x00000000ff037431 */ /* 0x000fe400000001ff */
[----:B------:R-:W-:-:S04]  /*12a0*/  IMAD.MOV.U32 R2, RZ, RZ, R22 ;  /* 0x000000ffff027224 */ /* 0x000fc800078e0016 */
[----:B------:R-:W-:Y:S05]  /*12b0*/  RET.REL.NODEC R2 `(backward_kernel_bf16) ;  /* 0xffffffec02507950 */ /* 0x000fea0003c3ffff */
        .weak           $__internal_1_$__cuda_sm3x_div_rn_noftz_f32_slowpath
        .type           $__internal_1_$__cuda_sm3x_div_rn_noftz_f32_slowpath,@function
        .size           $__internal_1_$__cuda_sm3x_div_rn_noftz_f32_slowpath,(.L_x_167 - $__internal_1_$__cuda_sm3x_div_rn_noftz_f32_slowpath)
$__internal_1_$__cuda_sm3x_div_rn_noftz_f32_slowpath:
[----:B------:R-:W-:Y:S01]  /*12c0*/  SHF.R.U32.HI R25, RZ, 0x17, R3 ;  /* 0x00000017ff197819 */ /* 0x000fe20000011603 */
[----:B------:R-:W-:Y:S01]  /*12d0*/  BSSY.RECONVERGENT B1, `(.L_x_22) ;  /* 0x0000062000017945 */ /* 0x000fe20003800200 */
[----:B------:R-:W-:Y:S02]  /*12e0*/  SHF.R.U32.HI R22, RZ, 0x17, R0 ;  /* 0x00000017ff167819 */ /* 0x000fe40000011600 */
[----:B------:R-:W-:Y:S02]  /*12f0*/  LOP3.LUT R25, R25, 0xff, RZ, 0xc0, !PT ;  /* 0x000000ff19197812 */ /* 0x000fe400078ec0ff */
[----:B------:R-:W-:Y:S02]  /*1300*/  LOP3.LUT R28, R22, 0xff, RZ, 0xc0, !PT ;  /* 0x000000ff161c7812 */ /* 0x000fe400078ec0ff */
[----:B------:R-:W-:-:S03]  /*1310*/  IADD3 R27, PT, PT, R25, -0x1, RZ ;  /* 0xffffffff191b7810 */ /* 0x000fc60007ffe0ff */
[----:B------:R-:W-:Y:S01]  /*1320*/  VIADD R26, R28, 0xffffffff ;  /* 0xffffffff1c1a7836 */ /* 0x000fe20000000000 */
[----:B------:R-:W-:-:S04]  /*1330*/  ISETP.GT.U32.AND P0, PT, R27, 0xfd, PT ;  /* 0x000000fd1b00780c */ /* 0x000fc80003f04070 */
[----:B------:R-:W-:-:S13]  /*1340*/  ISETP.GT.U32.OR P0, PT, R26, 0xfd, P0 ;  /* 0x000000fd1a00780c */ /* 0x000fda0000704470 */
[----:B------:R-:W-:Y:S01]  /*1350*/  @!P0 MOV R22, RZ ;  /* 0x000000ff00168202 */ /* 0x000fe20000000f00 */
[----:B------:R-:W-:Y:S06]  /*1360*/  @!P0 BRA `(.L_x_23) ;  /* 0x00000000005c8947 */ /* 0x000fec0003800000 */
[----:B------:R-:W-:Y:S02]  /*1370*/  FSETP.GTU.FTZ.AND P0, PT, |R0|, +INF , PT ;  /* 0x7f8000000000780b */ /* 0x000fe40003f1c200 */
[----:B------:R-:W-:-:S04]  /*1380*/  FSETP.GTU.FTZ.AND P1, PT, |R3|, +INF , PT ;  /* 0x7f8000000300780b */ /* 0x000fc80003f3c200 */
[----:B------:R-:W-:-:S13]  /*1390*/  PLOP3.LUT P0, PT, P0, P1, PT, 0xf8, 0x8f ;  /* 0x00000000008f781c */ /* 0x000fda0000703f70 */
[----:B------:R-:W-:Y:S05]  /*13a0*/  @P0 BRA `(.L_x_24) ;  /* 0x00000004004c0947 */ /* 0x000fea0003800000 */
[----:B------:R-:W-:-:S13]  /*13b0*/  LOP3.LUT P0, RZ, R3, 0x7fffffff, R0, 0xc8, !PT ;  /* 0x7fffffff03ff7812 */ /* 0x000fda000780c800 */
[----:B------:R-:W-:Y:S05]  /*13c0*/  @!P0 BRA `(.L_x_25) ;  /* 0x00000004003c8947 */ /* 0x000fea0003800000 */
[C---:B------:R-:W-:Y:S02]  /*13d0*/  FSETP.NEU.FTZ.AND P2, PT, |R0|.reuse, +INF , PT ;  /* 0x7f8000000000780b */ /* 0x040fe40003f5d200 */
[----:B------:R-:W-:Y:S02]  /*13e0*/  FSETP.NEU.FTZ.AND P1, PT, |R3|, +INF , PT ;  /* 0x7f8000000300780b */ /* 0x000fe40003f3d200 */
[----:B------:R-:W-:-:S11]  /*13f0*/  FSETP.NEU.FTZ.AND P0, PT, |R0|, +INF , PT ;  /* 0x7f8000000000780b */ /* 0x000fd60003f1d200 */
[----:B------:R-:W-:Y:S05]  /*1400*/  @!P1 BRA !P2, `(.L_x_25) ;  /* 0x00000004002c9947 */ /* 0x000fea0005000000 */
[----:B------:R-:W-:-:S04]  /*1410*/  LOP3.LUT P2, RZ, R0, 0x7fffffff, RZ, 0xc0, !PT ;  /* 0x7fffffff00ff7812 */ /* 0x000fc8000784c0ff */
[----:B------:R-:W-:-:S13]  /*1420*/  PLOP3.LUT P1, PT, P1, P2, PT, 0x2f, 0xf2 ;  /* 0x0000000000f2781c */ /* 0x000fda0000f24577 */
[----:B------:R-:W-:Y:S05]  /*1430*/  @P1 BRA `(.L_x_26) ;  /* 0x0000000400181947 */ /* 0x000fea0003800000 */
[----:B------:R-:W-:-:S04]  /*1440*/  LOP3.LUT P1, RZ, R3, 0x7fffffff, RZ, 0xc0, !PT ;  /* 0x7fffffff03ff7812 */ /* 0x000fc8000782c0ff */
[----:B------:R-:W-:-:S13]  /*1450*/  PLOP3.LUT P0, PT, P0, P1, PT, 0x2f, 0xf2 ;  /* 0x0000000000f2781c */ /* 0x000fda0000702577 */
[----:B------:R-:W-:Y:S05]  /*1460*/  @P0 BRA `(.L_x_27) ;  /* 0x0000000400000947 */ /* 0x000fea0003800000 */
[----:B------:R-:W-:Y:S02]  /*1470*/  ISETP.GE.AND P0, PT, R26, RZ, PT ;  /* 0x000000ff1a00720c */ /* 0x000fe40003f06270 */
[----:B------:R-:W-:-:S11]  /*1480*/  ISETP.GE.AND P1, PT, R27, RZ, PT ;  /* 0x000000ff1b00720c */ /* 0x000fd60003f26270 */
[----:B------:R-:W-:Y:S01]  /*1490*/  @P0 MOV R22, RZ ;  /* 0x000000ff00160202 */ /* 0x000fe20000000f00 */
[----:B------:R-:W-:Y:S02]  /*14a0*/  @!P0 IMAD.MOV.U32 R22, RZ, RZ, -0x40 ;  /* 0xffffffc0ff168424 */ /* 0x000fe400078e00ff */
[----:B------:R-:W-:Y:S01]  /*14b0*/  @!P0 FFMA R0, R0, 1.84467440737095516160e+19, RZ ;  /* 0x5f80000000008823 */ /* 0x000fe200000000ff */
[----:B------:R-:W-:Y:S02]  /*14c0*/  @!P1 FFMA R3, R3, 1.84467440737095516160e+19, RZ ;  /* 0x5f80000003039823 */ /* 0x000fe400000000ff */
[----:B------:R-:W-:-:S07]  /*14d0*/  @!P1 IADD3 R22, PT, PT, R22, 0x40, RZ ;  /* 0x0000004016169810 */ /* 0x000fce0007ffe0ff */
.L_x_23:
[----:B------:R-:W-:Y:S01]  /*14e0*/  LEA R26, R25, 0xc0800000, 0x17 ;  /* 0xc0800000191a7811 */ /* 0x000fe200078eb8ff */
[----:B------:R-:W-:Y:S03]  /*14f0*/  BSSY.RECONVERGENT B2, `(.L_x_28) ;  /* 0x0000036000027945 */ /* 0x000fe60003800200 */
[----:B------:R-:W-:Y:S01]  /*1500*/  IADD3 R26, PT, PT, -R26, R3, RZ ;  /* 0x000000031a1a7210 */ /* 0x000fe20007ffe1ff */
[----:B------:R-:W-:-:S03]  /*1510*/  VIADD R3, R28, 0xffffff81 ;  /* 0xffffff811c037836 */ /* 0x000fc60000000000 */
[----:B------:R-:W0:Y:S01]  /*1520*/  MUFU.RCP R27, R26 ;  /* 0x0000001a001b7308 */ /* 0x000e220000001000 */
[----:B------:R-:W-:Y:S01]  /*1530*/  FADD.FTZ R29, -R26, -RZ ;  /* 0x800000ff1a1d7221 */ /* 0x000fe20000010100 */
[C---:B------:R-:W-:Y:S01]  /*1540*/  IMAD R0, R3.reuse, -0x800000, R0 ;  /* 0xff80000003007824 */ /* 0x040fe200078e0200 */
[----:B------:R-:W-:Y:S02]  /*1550*/  IADD3 R25, PT, PT, R3, 0x7f, -R25 ;  /* 0x0000007f03197810 */ /* 0x000fe40007ffe819 */
[----:B0-----:R-:W-:-:S04]  /*1560*/  FFMA R28, R27, R29, 1 ;  /* 0x3f8000001b1c7423 */ /* 0x001fc8000000001d */
[----:B------:R-:W-:Y:S01]  /*1570*/  FFMA R3, R27, R28, R27 ;  /* 0x0000001c1b037223 */ /* 0x000fe2000000001b */
[----:B------:R-:W-:-:S03]  /*1580*/  IADD3 R27, PT, PT, R25, R22, RZ ;  /* 0x00000016191b7210 */ /* 0x000fc60007ffe0ff */
[----:B------:R-:W-:-:S04]  /*1590*/  FFMA R22, R0, R3, RZ ;  /* 0x0000000300167223 */ /* 0x000fc800000000ff */
[----:B------:R-:W-:-:S04]  /*15a0*/  FFMA R25, R29, R22, R0 ;  /* 0x000000161d197223 */ /* 0x000fc80000000000 */
[----:B------:R-:W-:-:S04]  /*15b0*/  FFMA R28, R3, R25, R22 ;  /* 0x00000019031c7223 */ /* 0x000fc80000000016 */
[----:B------:R-:W-:-:S04]  /*15c0*/  FFMA R29, R29, R28, R0 ;  /* 0x0000001c1d1d7223 */ /* 0x000fc80000000000 */
[----:B------:R-:W-:-:S05]  /*15d0*/  FFMA R0, R3, R29, R28 ;  /* 0x0000001d03007223 */ /* 0x000fca000000001c */
[----:B------:R-:W-:-:S04]  /*15e0*/  SHF.R.U32.HI R22, RZ, 0x17, R0 ;  /* 0x00000017ff167819 */ /* 0x000fc80000011600 */
[----:B------:R-:W-:-:S04]  /*15f0*/  LOP3.LUT R22, R22, 0xff, RZ, 0xc0, !PT ;  /* 0x000000ff16167812 */ /* 0x000fc800078ec0ff */
[----:B------:R-:W-:-:S05]  /*1600*/  IADD3 R26, PT, PT, R22, R27, RZ ;  /* 0x0000001b161a7210 */ /* 0x000fca0007ffe0ff */
[----:B------:R-:W-:-:S05]  /*1610*/  VIADD R22, R26, 0xffffffff ;  /* 0xffffffff1a167836 */ /* 0x000fca0000000000 */
[----:B------:R-:W-:-:S13]  /*1620*/  ISETP.GE.U32.AND P0, PT, R22, 0xfe, PT ;  /* 0x000000fe1600780c */ /* 0x000fda0003f06070 */
[----:B------:R-:W-:Y:S05]  /*1630*/  @!P0 BRA `(.L_x_29) ;  /* 0x0000000000808947 */ /* 0x000fea0003800000 */
[----:B------:R-:W-:-:S13]  /*1640*/  ISETP.GT.AND P0, PT, R26, 0xfe, PT ;  /* 0x000000fe1a00780c */ /* 0x000fda0003f04270 */
[----:B------:R-:W-:Y:S05]  /*1650*/  @P0 BRA `(.L_x_30) ;  /* 0x00000000006c0947 */ /* 0x000fea0003800000 */
[----:B------:R-:W-:-:S13]  /*1660*/  ISETP.GE.AND P0, PT, R26, 0x1, PT ;  /* 0x000000011a00780c */ /* 0x000fda0003f06270 */
[----:B------:R-:W-:Y:S05]  /*1670*/  @P0 BRA `(.L_x_31) ;  /* 0x0000000000740947 */ /* 0x000fea0003800000 */
[----:B------:R-:W-:Y:S02]  /*1680*/  ISETP.GE.AND P0, PT, R26, -0x18, PT ;  /* 0xffffffe81a00780c */ /* 0x000fe40003f06270 */
[----:B------:R-:W-:-:S11]  /*1690*/  LOP3.LUT R0, R0, 0x80000000, RZ, 0xc0, !PT ;  /* 0x8000000000007812 */ /* 0x000fd600078ec0ff */
[----:B------:R-:W-:Y:S05]  /*16a0*/  @!P0 BRA `(.L_x_31) ;  /* 0x0000000000688947 */ /* 0x000fea0003800000 */
[CCC-:B------:R-:W-:Y:S01]  /*16b0*/  FFMA.RP R22, R3.reuse, R29.reuse, R28.reuse ;  /* 0x0000001d03167223 */ /* 0x1c0fe2000000801c */
[CCC-:B------:R-:W-:Y:S01]  /*16c0*/  FFMA.RM R25, R3.reuse, R29.reuse, R28.reuse ;  /* 0x0000001d03197223 */ /* 0x1c0fe2000000401c */
[----:B------:R-:W-:Y:S01]  /*16d0*/  FFMA.RZ R3, R3, R29, R28 ;  /* 0x0000001d03037223 */ /* 0x000fe2000000c01c */
[C---:B------:R-:W-:Y:S02]  /*16e0*/  ISETP.NE.AND P2, PT, R26.reuse, RZ, PT ;  /* 0x000000ff1a00720c */ /* 0x040fe40003f45270 */
[----:B------:R-:W-:Y:S02]  /*16f0*/  ISETP.NE.AND P1, PT, R26, RZ, PT ;  /* 0x000000ff1a00720c */ /* 0x000fe40003f25270 */
[----:B------:R-:W-:Y:S02]  /*1700*/  LOP3.LUT R3, R3, 0x7fffff, RZ, 0xc0, !PT ;  /* 0x007fffff03037812 */ /* 0x000fe400078ec0ff */
[----:B------:R-:W-:Y:S02]  /*1710*/  FSETP.NEU.FTZ.AND P0, PT, R22, R25, PT ;  /* 0x000000191600720b */ /* 0x000fe40003f1d000 */
[----:B------:R-:W-:-:S02]  /*1720*/  IADD3 R22, PT, PT, R26, 0x20, RZ ;  /* 0x000000201a167810 */ /* 0x000fc40007ffe0ff */
[----:B------:R-:W-:Y:S02]  /*1730*/  LOP3.LUT R3, R3, 0x800000, RZ, 0xfc, !PT ;  /* 0x0080000003037812 */ /* 0x000fe400078efcff */
[----:B------:R-:W-:Y:S02]  /*1740*/  IADD3 R26, PT, PT, -R26, RZ, RZ ;  /* 0x000000ff1a1a7210 */ /* 0x000fe40007ffe1ff */
[----:B------:R-:W-:Y:S02]  /*1750*/  SHF.L.U32 R22, R3, R22, RZ ;  /* 0x0000001603167219 */ /* 0x000fe400000006ff */
[----:B------:R-:W-:Y:S02]  /*1760*/  SEL R26, R26, RZ, P2 ;  /* 0x000000ff1a1a7207 */ /* 0x000fe40001000000 */
[----:B------:R-:W-:Y:S02]  /*1770*/  ISETP.NE.AND P1, PT, R22, RZ, P1 ;  /* 0x000000ff1600720c */ /* 0x000fe40000f25270 */
[----:B------:R-:W-:-:S02]  /*1780*/  SHF.R.U32.HI R26, RZ, R26, R3 ;  /* 0x0000001aff1a7219 */ /* 0x000fc40000011603 */
[----:B------:R-:W-:Y:S02]  /*1790*/  PLOP3.LUT P0, PT, P0, P1, PT, 0xf8, 0x8f ;  /* 0x00000000008f781c */ /* 0x000fe40000703f70 */
[----:B------:R-:W-:Y:S02]  /*17a0*/  SHF.R.U32.HI R22, RZ, 0x1, R26 ;  /* 0x00000001ff167819 */ /* 0x000fe4000001161a */
[----:B------:R-:W-:-:S04]  /*17b0*/  SEL R3, RZ, 0x1, !P0 ;  /* 0x00000001ff037807 */ /* 0x000fc80004000000 */
[----:B------:R-:W-:-:S04]  /*17c0*/  LOP3.LUT R3, R3, 0x1, R22, 0xf8, !PT ;  /* 0x0000000103037812 */ /* 0x000fc800078ef816 */
[----:B------:R-:W-:-:S05]  /*17d0*/  LOP3.LUT R3, R3, R26, RZ, 0xc0, !PT ;  /* 0x0000001a03037212 */ /* 0x000fca00078ec0ff */
[----:B------:R-:W-:-:S05]  /*17e0*/  IMAD.IADD R3, R22, 0x1, R3 ;  /* 0x0000000116037824 */ /* 0x000fca00078e0203 */
[----:B------:R-:W-:Y:S01]  /*17f0*/  LOP3.LUT R0, R3, R0, RZ, 0xfc, !PT ;  /* 0x0000000003007212 */ /* 0x000fe200078efcff */
[----:B------:R-:W-:Y:S06]  /*1800*/  BRA `(.L_x_31) ;  /* 0x0000000000107947 */ /* 0x000fec0003800000 */
.L_x_30:
[----:B------:R-:W-:-:S04]  /*1810*/  LOP3.LUT R0, R0, 0x80000000, RZ, 0xc0, !PT ;  /* 0x8000000000007812 */ /* 0x000fc800078ec0ff */
[----:B------:R-:W-:Y:S01]  /*1820*/  LOP3.LUT R0, R0, 0x7f800000, RZ, 0xfc, !PT ;  /* 0x7f80000000007812 */ /* 0x000fe200078efcff */
[----:B------:R-:W-:Y:S06]  /*1830*/  BRA `(.L_x_31) ;  /* 0x0000000000047947 */ /* 0x000fec0003800000 */
.L_x_29:
[----:B------:R-:W-:-:S07]  /*1840*/  LEA R0, R27, R0, 0x17 ;  /* 0x000000001b007211 */ /* 0x000fce00078eb8ff */
.L_x_31:
[----:B------:R-:W-:Y:S05]  /*1850*/  BSYNC.RECONVERGENT B2 ;  /* 0x0000000000027941 */ /* 0x000fea0003800200 */
.L_x_28:
[----:B------:R-:W-:Y:S05]  /*1860*/  BRA `(.L_x_32) ;  /* 0x0000000000207947 */ /* 0x000fea0003800000 */
.L_x_27:
[----:B------:R-:W-:-:S04]  /*1870*/  LOP3.LUT R0, R3, 0x80000000, R0, 0x48, !PT ;  /* 0x8000000003007812 */ /* 0x000fc800078e4800 */
[----:B------:R-:W-:Y:S01]  /*1880*/  LOP3.LUT R0, R0, 0x7f800000, RZ, 0xfc, !PT ;  /* 0x7f80000000007812 */ /* 0x000fe200078efcff */
[----:B------:R-:W-:Y:S06]  /*1890*/  BRA `(.L_x_32) ;  /* 0x0000000000147947 */ /* 0x000fec0003800000 */
.L_x_26:
[----:B------:R-:W-:Y:S01]  /*18a0*/  LOP3.LUT R0, R3, 0x80000000, R0, 0x48, !PT ;  /* 0x8000000003007812 */ /* 0x000fe200078e4800 */
[----:B------:R-:W-:Y:S06]  /*18b0*/  BRA `(.L_x_32) ;  /* 0x00000000000c7947 */ /* 0x000fec0003800000 */
.L_x_25:
[----:B------:R-:W0:Y:S01]  /*18c0*/  MUFU.RSQ R0, -QNAN ;  /* 0xffc0000000007908 */ /* 0x000e220000001400 */
[----:B------:R-:W-:Y:S05]  /*18d0*/  BRA `(.L_x_32) ;  /* 0x0000000000047947 */ /* 0x000fea0003800000 */
.L_x_24:
[----:B------:R-:W-:-:S07]  /*18e0*/  FADD.FTZ R0, R0, R3 ;  /* 0x0000000300007221 */ /* 0x000fce0000010000 */
.L_x_32:
[----:B------:R-:W-:Y:S05]  /*18f0*/  BSYNC.RECONVERGENT B1 ;  /* 0x0000000000017941 */ /* 0x000fea0003800200 */
.L_x_22:
[----:B------:R-:W-:-:S04]  /*1900*/  HFMA2 R3, -RZ, RZ, 0, 0 ;  /* 0x00000000ff037431 */ /* 0x000fc800000001ff */
[----:B0-----:R-:W-:Y:S05]  /*1910*/  RET.REL.NODEC R2 `(backward_kernel_bf16) ;  /* 0xffffffe402b87950 */ /* 0x001fea0003c3ffff */
.L_x_33:
[----:B------:R-:W-:-:S00]  /*1920*/  BRA `(.L_x_33) ;  /* 0xfffffffc00fc7947 */ /* 0x000fc0000383ffff */
[----:B------:R-:W-:-:S00]  /*1930*/  NOP ;  /* 0x0000000000007918 */ /* 0x000fc00000000000 */
        /* <DEDUP_REMOVED lines=12> */
.L_x_167:


//--------------------- .text.forward_kernel_bf16 --------------------------
	.section	.text.forward_kernel_bf16,"ax",@progbits
	.align	128
        .global         forward_kernel_bf16
        .type           forward_kernel_bf16,@function
        .size           forward_kernel_bf16,(.L_x_168 - forward_kernel_bf16)
        .other          forward_kernel_bf16,@"STO_CUDA_ENTRY STV_DEFAULT"
forward_kernel_bf16:
.text.forward_kernel_bf16:
[----:B------:R-:W-:Y:S01]  /*0000*/  LDC R1, c[0x0][0x37c] ;  /* 0x0000df00ff017b82 */ /* 0x000fe20000000800 */
[----:B------:R-:W0:Y:S07]  /*0010*/  S2R R3, SR_TID.X ;  /* 0x0000000000037919 */ /* 0x000e2e0000002100 */
[----:B------:R-:W0:Y:S01]  /*0020*/  S2UR UR4, SR_CTAID.X ;  /* 0x00000000000479c3 */ /* 0x000e220000002500 */
[----:B------:R-:W1:Y:S07]  /*0030*/  LDCU UR5, c[0x0][0x3d0] ;  /* 0x00007a00ff0577ac */ /* 0x000e6e0008000800 */
[----:B------:R-:W0:Y:S08]  /*0040*/  LDC R0, c[0x0][0x360] ;  /* 0x0000d800ff007b82 */ /* 0x000e300000000800 */
[----:B------:R-:W1:Y:S01]  /*0050*/  LDC R2, c[0x0][0x3c8] ;  /* 0x0000f200ff027b82 */ /* 0x000e620000000800 */
[----:B0-----:R-:W-:-:S02]  /*0060*/  IMAD R0, R0, UR4, R3 ;  /* 0x0000000400007c24 */ /* 0x001fc4000f8e0203 */
[----:B-1----:R-:W-:-:S05]  /*0070*/  IMAD R3, R2, UR5, RZ ;  /* 0x0000000502037c24 */ /* 0x002fca000f8e02ff */
[----:B------:R-:W-:-:S13]  /*0080*/  ISETP.GE.AND P0, PT, R0, R3, PT ;  /* 0x000000030000720c */ /* 0x000fda0003f06270 */
[----:B------:R-:W-:Y:S05]  /*0090*/  @P0 EXIT ;  /* 0x000000000000094d */ /* 0x000fea0003800000 */
[----:B------:R-:W0:Y:S01]  /*00a0*/  LDC.64 R16, c[0x0][0x3a0] ;  /* 0x0000e800ff107b82 */ /* 0x000e220000000a00 */
[----:B------:R-:W0:Y:S07]  /*00b0*/  LDCU.64 UR6, c[0x0][0x358] ;  /* 0x00006b00ff0677ac */ /* 0x000e2e0008000a00 */
[----:B------:R-:W1:Y:S08]  /*00c0*/  LDC.64 R12, c[0x0][0x388] ;  /* 0x0000e200ff0c7b82 */ /* 0x000e700000000a00 */
[----:B------:R-:W2:Y:S01]  /*00d0*/  LDC R20, c[0x0][0x3cc] ;  /* 0x0000f300ff147b82 */ /* 0x000ea20000000800 */
[----:B0-----:R-:W3:Y:S07]  /*00e0*/  LDG.E.U16 R16, desc[UR6][R16.64] ;  /* 0x0000000610107981 */ /* 0x001eee000c1e1500 */
[----:B------:R-:W0:Y:S01]  /*00f0*/  LDC.64 R8, c[0x0][0x3b8] ;  /* 0x0000ee00ff087b82 */ /* 0x000e220000000a00 */
[----:B-1----:R1:W4:Y:S07]  /*0100*/  LDG.E.U16 R2, desc[UR6][R12.64] ;  /* 0x000000060c027981 */ /* 0x00232e000c1e1500 */
[----:B------:R-:W1:Y:S08]  /*0110*/  LDC.64 R6, c[0x0][0x398] ;  /* 0x0000e600ff067b82 */ /* 0x000e700000000a00 */
[----:B------:R-:W1:Y:S08]  /*0120*/  LDC.64 R10, c[0x0][0x3a8] ;  /* 0x0000ea00ff0a7b82 */ /* 0x000e700000000a00 */
[----:B------:R-:W1:Y:S08]  /*0130*/  LDC.64 R4, c[0x0][0x3c0] ;  /* 0x0000f000ff047b82 */ /* 0x000e700000000a00 */
[----:B------:R-:W1:Y:S01]  /*0140*/  LDC.64 R14, c[0x0][0x390] ;  /* 0x0000e400ff0e7b82 */ /* 0x000e620000000a00 */
[----:B--2---:R-:W-:Y:S01]  /*0150*/  ISETP.GE.AND P0, PT, R20, 0x1, PT ;  /* 0x000000011400780c */ /* 0x004fe20003f06270 */
[C---:B0-----:R-:W-:Y:S01]  /*0160*/  IMAD.WIDE R8, R0.reuse, 0x2, R8 ;  /* 0x0000000200087825 */ /* 0x041fe200078e0208 */
[----:B-1----:R0:W5:Y:S03]  /*0170*/  LDG.E.U16 R6, desc[UR6][R6.64] ;  /* 0x0000000606067981 */ /* 0x002166000c1e1500 */
[----:B------:R-:W-:-:S04]  /*0180*/  IMAD.WIDE R10, R0, 0x2, R10 ;  /* 0x00000002000a7825 */ /* 0x000fc800078e020a */
[----:B------:R-:W-:Y:S01]  /*0190*/  IMAD.WIDE R4, R0, 0x2, R4 ;  /* 0x0000000200047825 */ /* 0x000fe200078e0204 */
[----:B------:R1:W5:Y:S04]  /*01a0*/  LDG.E.U16 R14, desc[UR6][R14.64] ;  /* 0x000000060e0e7981 */ /* 0x000368000c1e1500 */
[----:B------:R1:W-:Y:S04]  /*01b0*/  STG.E.U16 desc[UR6][R8.64], RZ ;  /* 0x000000ff08007986 */ /* 0x0003e8000c101506 */
[----:B------:R1:W-:Y:S01]  /*01c0*/  STG.E.U16 desc[UR6][R10.64], RZ ;  /* 0x000000ff0a007986 */ /* 0x0003e2000c101506 */
[----:B---3--:R-:W-:-:S04]  /*01d0*/  IMAD.U32 R19, R16, 0x10000, RZ ;  /* 0x0001000010137824 */ /* 0x008fc800078e00ff */
[----:B------:R-:W-:Y:S01]  /*01e0*/  FADD R13, R19, 0.5 ;  /* 0x3f000000130d7421 */ /* 0x000fe20000000000 */
[----:B----4-:R-:W-:-:S04]  /*01f0*/  IMAD.U32 R2, R2, 0x10000, RZ ;  /* 0x0001000002027824 */ /* 0x010fc800078e00ff */
[----:B------:R-:W-:-:S05]  /*0200*/  FMUL R18, R2, R13 ;  /* 0x0000000d02127220 */ /* 0x000fca0000400000 */
[----:B0-----:R-:W-:-:S05]  /*0210*/  F2FP.BF16.F32.PACK_AB R7, RZ, R18 ;  /* 0x00000012ff07723e */ /* 0x001fca00000010ff */
[----:B------:R1:W-:Y:S01]  /*0220*/  STG.E.U16 desc[UR6][R4.64], R7 ;  /* 0x0000000704007986 */ /* 0x0003e2000c101506 */
[----:B------:R-:W-:Y:S05]  /*0230*/  @!P0 EXIT ;  /* 0x000000000000894d */ /* 0x000fea0003800000 */
[----:B-1---5:R-:W-:Y:S02]  /*0240*/  IMAD.U32 R4, R14, 0x10000, RZ ;  /* 0x000100000e047824 */ /* 0x022fe400078e00ff */
[----:B------:R-:W-:Y:S02]  /*0250*/  FMUL R7, R2, R19 ;  /* 0x0000001302077220 */ /* 0x000fe40000400000 */
[----:B------:R-:W0:Y:S08]  /*0260*/  MUFU.RCP R5, R4 ;  /* 0x0000000400057308 */ /* 0x000e300000001000 */
[----:B------:R-:W1:Y:S01]  /*0270*/  FCHK P0, R7, R4 ;  /* 0x0000000407007302 */ /* 0x000e620000000000 */
[----:B0-----:R-:W-:-:S04]  /*0280*/  FFMA R12, -R4, R5, 1 ;  /* 0x3f800000040c7423 */ /* 0x001fc80000000105 */
[----:B------:R-:W-:Y:S01]  /*0290*/  FFMA R12, R5, R12, R5 ;  /* 0x0000000c050c7223 */ /* 0x000fe20000000005 */
[----:B------:R-:W-:-:S03]  /*02a0*/  IMAD.U32 R5, R6, 0x10000, RZ ;  /* 0x0001000006057824 */ /* 0x000fc600078e00ff */
[----:B------:R-:W-:-:S04]  /*02b0*/  FFMA R13, R7, R12, RZ ;  /* 0x0000000c070d7223 */ /* 0x000fc800000000ff */
[----:B------:R-:W-:-:S04]  /*02c0*/  FFMA R14, -R4, R13, R7 ;  /* 0x0000000d040e7223 */ /* 0x000fc80000000107 */
[----:B------:R-:W-:Y:S01]  /*02d0*/  FFMA R6, R12, R14, R13 ;  /* 0x0000000e0c067223 */ /* 0x000fe2000000000d */
[----:B-1----:R-:W-:Y:S06]  /*02e0*/  @!P0 BRA `(.L_x_34) ;  /* 0x0000000000088947 */ /* 0x002fec0003800000 */
[----:B------:R-:W-:-:S07]  /*02f0*/  MOV R12, 0x310 ;  /* 0x00000310000c7802 */ /* 0x000fce0000000f00 */
[----:B------:R-:W-:Y:S05]  /*0300*/  CALL.REL.NOINC `($__internal_2_$__cuda_sm3x_div_rn_noftz_f32_slowpath) ;  /* 0x0000001000207944 */ /* 0x000fea0003c00000 */
.L_x_34:
[----:B------:R-:W0:Y:S01]  /*0310*/  LDC R7, c[0x0][0x3cc] ;  /* 0x0000f300ff077b82 */ /* 0x000e220000000800 */
[----:B------:R-:W-:Y:S02]  /*0320*/  IMAD.MOV.U32 R25, RZ, RZ, RZ ;  /* 0x000000ffff197224 */ /* 0x000fe400078e00ff */
[----:B------:R-:W-:Y:S01]  /*0330*/  IMAD.MOV.U32 R22, RZ, RZ, RZ ;  /* 0x000000ffff167224 */ /* 0x000fe200078e00ff */
[----:B0-----:R-:W-:-:S13]  /*0340*/  ISETP.GE.U32.AND P0, PT, R7, 0x4, PT ;  /* 0x000000040700780c */ /* 0x001fda0003f06070 */
[----:B------:R-:W-:Y:S05]  /*0350*/  @!P0 BRA `(.L_x_35) ;  /* 0x0000000800488947 */ /* 0x000fea0003800000 */
[----:B------:R-:W-:Y:S01]  /*0360*/  IMAD.MOV.U32 R25, RZ, RZ, RZ ;  /* 0x000000ffff197224 */ /* 0x000fe200078e00ff */
[----:B------:R-:W-:Y:S01]  /*0370*/  UMOV UR4, URZ ;  /* 0x000000ff00047c82 */ /* 0x000fe20008000000 */
[----:B------:R-:W-:Y:S02]  /*0380*/  IMAD.MOV.U32 R22, RZ, RZ, R0 ;  /* 0x000000ffff167224 */ /* 0x000fe400078e0000 */
[----:B------:R-:W-:-:S07]  /*0390*/  IMAD.MOV.U32 R23, RZ, RZ, R3 ;  /* 0x000000ffff177224 */ /* 0x000fce00078e0003 */
.L_x_36:
[----:B0-----:R-:W0:Y:S01]  /*03a0*/  LDC.64 R16, c[0x0][0x380] ;  /* 0x0000e000ff107b82 */ /* 0x001e220000000a00 */
[----:B------:R-:W-:-:S07]  /*03b0*/  FSETP.GT.AND P1, PT, R25, R5, PT ;  /* 0x000000051900720b */ /* 0x000fce0003f24000 */
[----:B------:R-:W1:Y:S01]  /*03c0*/  LDC.64 R20, c[0x0][0x3c0] ;  /* 0x0000f000ff147b82 */ /* 0x000e620000000a00 */
[----:B0-----:R-:W-:-:S05]  /*03d0*/  IMAD.WIDE R16, R22, 0x2, R16 ;  /* 0x0000000216107825 */ /* 0x001fca00078e0210 */
[----:B------:R-:W2:Y:S01]  /*03e0*/  LDG.E.U16 R12, desc[UR6][R16.64] ;  /* 0x00000006100c7981 */ /* 0x000ea2000c1e1500 */
[----:B------:R-:W-:Y:S02]  /*03f0*/  I2FP.F32.U32 R19, UR4 ;  /* 0x0000000400137c45 */ /* 0x000fe40008201000 */
[----:B------:R-:W-:Y:S01]  /*0400*/  FSETP.GEU.AND P2, PT, R25, R4, PT ;  /* 0x000000041900720b */ /* 0x000fe20003f4e000 */
[----:B-1----:R-:W-:-:S04]  /*0410*/  IMAD.WIDE R20, R0, 0x2, R20 ;  /* 0x0000000200147825 */ /* 0x002fc800078e0214 */
[----:B------:R-:W-:-:S04]  /*0420*/  IMAD.WIDE R20, R23, 0x2, R20 ;  /* 0x0000000217147825 */ /* 0x000fc800078e0214 */
[----:B--2---:R-:W-:Y:S01]  /*0430*/  IMAD.U32 R13, R12, 0x10000, RZ ;  /* 0x000100000c0d7824 */ /* 0x004fe200078e00ff */
[----:B------:R-:W-:Y:S02]  /*0440*/  SEL R12, RZ, 0xffffffff, !P1 ;  /* 0xffffffffff0c7807 */ /* 0x000fe40004800000 */
[----:B------:R-:W-:Y:S01]  /*0450*/  FSETP.GT.AND P1, PT, R4, R19, PT ;  /* 0x000000130400720b */ /* 0x000fe20003f24000 */
[----:B------:R-:W-:Y:S01]  /*0460*/  FADD R15, R13, R18 ;  /* 0x000000120d0f7221 */ /* 0x000fe20000000000 */
[----:B------:R-:W-:Y:S02]  /*0470*/  FSETP.GEU.AND P3, PT, R18, -R13, PT ;  /* 0x8000000d1200720b */ /* 0x000fe40003f6e000 */
[----:B------:R-:W-:Y:S02]  /*0480*/  I2FP.F32.S32 R12, R12 ;  /* 0x0000000c000c7245 */ /* 0x000fe40000201400 */
[----:B------:R-:W-:Y:S02]  /*0490*/  FSETP.GE.AND P0, PT, R15, R2, PT ;  /* 0x000000020f00720b */ /* 0x000fe40003f06000 */
[----:B------:R-:W-:-:S02]  /*04a0*/  FSEL R14, R12, RZ, !P3 ;  /* 0x000000ff0c0e7208 */ /* 0x000fc40005800000 */
[----:B------:R-:W0:Y:S09]  /*04b0*/  LDC.64 R12, c[0x0][0x3b0] ;  /* 0x0000ec00ff0c7b82 */ /* 0x000e320000000a00 */
[----:B------:R-:W-:-:S04]  /*04c0*/  @P0 FSEL R14, R14, 1, P2 ;  /* 0x3f8000000e0e0808 */ /* 0x000fc80001000000 */
[-C--:B------:R-:W-:Y:S01]  /*04d0*/  F2FP.BF16.F32.PACK_AB R18, RZ, R14.reuse ;  /* 0x0000000eff12723e */ /* 0x080fe200000010ff */
[----:B------:R-:W-:Y:S01]  /*04e0*/  FMUL R24, R2, R14 ;  /* 0x0000000e02187220 */ /* 0x000fe20000400000 */
[----:B------:R-:W-:Y:S02]  /*04f0*/  FADD R25, R14, R25 ;  /* 0x000000190e197221 */ /* 0x000fe40000000000 */
[----:B------:R-:W-:Y:S01]  /*0500*/  PRMT R27, R18, 0x7610, R27 ;  /* 0x00007610121b7816 */ /* 0x000fe2000000001b */
[----:B------:R-:W-:-:S04]  /*0510*/  @P1 FADD R24, R24, R6 ;  /* 0x0000000618181221 */ /* 0x000fc80000000000 */
[----:B------:R-:W-:Y:S01]  /*0520*/  FADD R24, R15, -R24 ;  /* 0x800000180f187221 */ /* 0x000fe20000000000 */
[----:B------:R-:W-:Y:S01]  /*0530*/  F2FP.BF16.F32.PACK_AB R15, RZ, R15 ;  /* 0x0000000fff0f723e */ /* 0x000fe200000010ff */
[----:B0-----:R-:W-:-:S03]  /*0540*/  IMAD.WIDE R12, R22, 0x2, R12 ;  /* 0x00000002160c7825 */ /* 0x001fc600078e020c */
[----:B------:R-:W-:Y:S01]  /*0550*/  PRMT R19, R15, 0x7610, R19 ;  /* 0x000076100f137816 */ /* 0x000fe20000000013 */
[----:B------:R-:W-:Y:S01]  /*0560*/  IMAD.WIDE R14, R23, 0x2, R10 ;  /* 0x00000002170e7825 */ /* 0x000fe200078e020a */
[----:B------:R-:W-:-:S03]  /*0570*/  F2FP.BF16.F32.PACK_AB R26, R24, R25 ;  /* 0x00000019181a723e */ /* 0x000fc600000010ff */
[----:B------:R0:W-:Y:S01]  /*0580*/  STG.E.U16 desc[UR6][R20.64], R19 ;  /* 0x0000001314007986 */ /* 0x0001e2000c101506 */
[C---:B------:R-:W-:Y:S02]  /*0590*/  PRMT R28, R26.reuse, 0x7610, R28 ;  /* 0x000076101a1c7816 */ /* 0x040fe4000000001c */
[----:B------:R-:W-:Y:S01]  /*05a0*/  PRMT R26, R26, 0x7632, R26 ;  /* 0x000076321a1a7816 */ /* 0x000fe2000000001a */
[----:B------:R-:W-:Y:S01]  /*05b0*/  STG.E.U16 desc[UR6][R14.64], R27 ;  /* 0x0000001b0e007986 */ /* 0x000fe2000c101506 */
[----:B0-----:R-:W-:-:S04]  /*05c0*/  IMAD.WIDE R18, R3, 0x2, R16 ;  /* 0x0000000203127825 */ /* 0x001fc800078e0210 */
[----:B------:R-:W-:-:S05]  /*05d0*/  IMAD.WIDE R16, R23, 0x2, R8 ;  /* 0x0000000217107825 */ /* 0x000fca00078e0208 */
[----:B------:R-:W-:Y:S04]  /*05e0*/  STG.E.U16 desc[UR6][R16.64], R28 ;  /* 0x0000001c10007986 */ /* 0x000fe8000c101506 */
[----:B------:R0:W-:Y:S04]  /*05f0*/  STG.E.U16 desc[UR6][R12.64], R26 ;  /* 0x0000001a0c007986 */ /* 0x0001e8000c101506 */
[----:B0-----:R0:W2:Y:S01]  /*0600*/  LDG.E.U16 R26, desc[UR6][R18.64] ;  /* 0x00000006121a7981 */ /* 0x0010a2000c1e1500 */
[C---:B------:R-:W-:Y:S01]  /*0610*/  FSETP.GT.AND P1, PT, R25.reuse, R5, PT ;  /* 0x000000051900720b */ /* 0x040fe20003f24000 */
[----:B------:R-:W-:Y:S01]  /*0620*/  UIADD3 UR5, UPT, UPT, UR4, 0x1, URZ ;  /* 0x0000000104057890 */ /* 0x000fe2000fffe0ff */
[----:B------:R-:W-:Y:S01]  /*0630*/  FSETP.GEU.AND P2, PT, R25, R4, PT ;  /* 0x000000041900720b */ /* 0x000fe20003f4e000 */
[----:B------:R-:W-:-:S04]  /*0640*/  IMAD.WIDE R20, R3, 0x2, R20 ;  /* 0x0000000203147825 */ /* 0x000fc800078e0214 */
[----:B------:R-:W-:Y:S01]  /*0650*/  I2FP.F32.U32 R27, UR5 ;  /* 0x00000005001b7c45 */ /* 0x000fe20008201000 */
[----:B------:R-:W-:-:S04]  /*0660*/  IMAD.WIDE R14, R3, 0x2, R14 ;  /* 0x00000002030e7825 */ /* 0x000fc800078e020e */
[----:B------:R-:W-:-:S04]  /*0670*/  IMAD.WIDE R16, R3, 0x2, R16 ;  /* 0x0000000203107825 */ /* 0x000fc800078e0210 */
[----:B------:R-:W-:-:S04]  /*0680*/  IMAD.WIDE R12, R3, 0x2, R12 ;  /* 0x00000002030c7825 */ /* 0x000fc800078e020c */
[----:B0-----:R-:W-:-:S04]  /*0690*/  IMAD.WIDE R18, R3, 0x2, R18 ;  /* 0x0000000203127825 */ /* 0x001fc800078e0212 */
[----:B--2---:R-:W-:-:S05]  /*06a0*/  IMAD.U32 R29, R26, 0x10000, RZ ;  /* 0x000100001a1d7824 */ /* 0x004fca00078e00ff */
[C---:B------:R-:W-:Y:S01]  /*06b0*/  FSETP.GEU.AND P3, PT, R24.reuse, -R29, PT ;  /* 0x8000001d1800720b */ /* 0x040fe20003f6e000 */
[----:B------:R-:W-:Y:S01]  /*06c0*/  FADD R29, R24, R29 ;  /* 0x0000001d181d7221 */ /* 0x000fe20000000000 */
[----:B------:R-:W-:Y:S02]  /*06d0*/  SEL R24, RZ, 0xffffffff, !P1 ;  /* 0xffffffffff187807 */ /* 0x000fe40004800000 */
[----:B------:R-:W-:Y:S02]  /*06e0*/  FSETP.GT.AND P1, PT, R4, R27, PT ;  /* 0x0000001b0400720b */ /* 0x000fe40003f24000 */
[----:B------:R-:W-:Y:S02]  /*06f0*/  FSETP.GE.AND P0, PT, R29, R2, PT ;  /* 0x000000021d00720b */ /* 0x000fe40003f06000 */
[----:B------:R-:W-:Y:S02]  /*0700*/  I2FP.F32.S32 R24, R24 ;  /* 0x0000001800187245 */ /* 0x000fe40000201400 */
[----:B------:R-:W-:-:S02]  /*0710*/  F2FP.BF16.F32.PACK_AB R27, RZ, R29 ;  /* 0x0000001dff1b723e */ /* 0x000fc400000010ff */
[----:B------:R-:W-:-:S03]  /*0720*/  FSEL R26, R24, RZ, !P3 ;  /* 0x000000ff181a7208 */ /* 0x000fc60005800000 */
[----:B------:R-:W-:Y:S04]  /*0730*/  STG.E.U16 desc[UR6][R20.64], R27 ;  /* 0x0000001b14007986 */ /* 0x000fe8000c101506 */
[----:B------:R-:W-:-:S05]  /*0740*/  @P0 FSEL R26, R26, 1, P2 ;  /* 0x3f8000001a1a0808 */ /* 0x000fca0001000000 */
[-C--:B------:R-:W-:Y:S01]  /*0750*/  FMUL R28, R2, R26.reuse ;  /* 0x0000001a021c7220 */ /* 0x080fe20000400000 */
[----:B------:R-:W-:Y:S01]  /*0760*/  FADD R24, R25, R26 ;  /* 0x0000001a19187221 */ /* 0x000fe20000000000 */
[----:B------:R-:W-:Y:S02]  /*0770*/  F2FP.BF16.F32.PACK_AB R26, RZ, R26 ;  /* 0x0000001aff1a723e */ /* 0x000fe400000010ff */
[----:B------:R-:W-:-:S04]  /*0780*/  @P1 FADD R28, R28, R6 ;  /* 0x000000061c1c1221 */ /* 0x000fc80000000000 */
[--C-:B------:R-:W-:Y:S01]  /*0790*/  FADD R25, R29, -R28.reuse ;  /* 0x8000001c1d197221 */ /* 0x100fe20000000000 */
[----:B------:R-:W-:-:S04]  /*07a0*/  PRMT R28, R26, 0x7610, R28 ;  /* 0x000076101a1c7816 */ /* 0x000fc8000000001c */
[----:B------:R-:W-:Y:S01]  /*07b0*/  F2FP.BF16.F32.PACK_AB R26, R25, R24 ;  /* 0x00000018191a723e */ /* 0x000fe200000010ff */
[----:B------:R0:W-:Y:S03]  /*07c0*/  STG.E.U16 desc[UR6][R14.64], R28 ;  /* 0x0000001c0e007986 */ /* 0x0001e6000c101506 */
[C---:B------:R-:W-:Y:S02]  /*07d0*/  PRMT R29, R26.reuse, 0x7632, R29 ;  /* 0x000076321a1d7816 */ /* 0x040fe4000000001d */
[----:B0-----:R-:W-:-:S05]  /*07e0*/  PRMT R28, R26, 0x7610, R28 ;  /* 0x000076101a1c7816 */ /* 0x001fca000000001c */
[----:B------:R-:W-:Y:S04]  /*07f0*/  STG.E.U16 desc[UR6][R16.64], R28 ;  /* 0x0000001c10007986 */ /* 0x000fe8000c101506 */
[----:B------:R0:W-:Y:S04]  /*0800*/  STG.E.U16 desc[UR6][R12.64], R29 ;  /* 0x0000001d0c007986 */ /* 0x0001e8000c101506 */
[----:B------:R1:W2:Y:S01]  /*0810*/  LDG.E.U16 R26, desc[UR6][R18.64] ;  /* 0x00000006121a7981 */ /* 0x0002a2000c1e1500 */
[C---:B------:R-:W-:Y:S01]  /*0820*/  FSETP.GT.AND P1, PT, R24.reuse, R5, PT ;  /* 0x000000051800720b */ /* 0x040fe20003f24000 */
[----:B------:R-:W-:Y:S01]  /*0830*/  UIADD3 UR5, UPT, UPT, UR4, 0x2, URZ ;  /* 0x0000000204057890 */ /* 0x000fe2000fffe0ff */
[----:B------:R-:W-:Y:S01]  /*0840*/  FSETP.GEU.AND P2, PT, R24, R4, PT ;  /* 0x000000041800720b */ /* 0x000fe20003f4e000 */
[----:B------:R-:W-:-:S04]  /*0850*/  IMAD.WIDE R20, R3, 0x2, R20 ;  /* 0x0000000203147825 */ /* 0x000fc800078e0214 */
[----:B0-----:R-:W-:Y:S01]  /*0860*/  I2FP.F32.U32 R29, UR5 ;  /* 0x00000005001d7c45 */ /* 0x001fe20008201000 */
[----:B------:R-:W-:-:S04]  /*0870*/  IMAD.WIDE R14, R3, 0x2, R14 ;  /* 0x00000002030e7825 */ /* 0x000fc800078e020e */
[----:B------:R-:W-:-:S04]  /*0880*/  IMAD.WIDE R16, R3, 0x2, R16 ;  /* 0x0000000203107825 */ /* 0x000fc800078e0210 */
[----:B------:R-:W-:-:S04]  /*0890*/  IMAD.WIDE R12, R3, 0x2, R12 ;  /* 0x00000002030c7825 */ /* 0x000fc800078e020c */
[----:B-1----:R-:W-:-:S04]  /*08a0*/  IMAD.WIDE R18, R3, 0x2, R18 ;  /* 0x0000000203127825 */ /* 0x002fc800078e0212 */
[----:B--2---:R-:W-:-:S04]  /*08b0*/  IMAD.U32 R26, R26, 0x10000, RZ ;  /* 0x000100001a1a7824 */ /* 0x004fc800078e00ff */
[C---:B------:R-:W-:Y:S01]  /*08c0*/  FADD R27, R25.reuse, R26 ;  /* 0x0000001a191b7221 */ /* 0x040fe20000000000 */
[----:B------:R-:W-:Y:S02]  /*08d0*/  FSETP.GEU.AND P3, PT, R25, -R26, PT ;  /* 0x8000001a1900720b */ /* 0x000fe40003f6e000 */
[----:B------:R-:W-:Y:S02]  /*08e0*/  SEL R25, RZ, 0xffffffff, !P1 ;  /* 0xffffffffff197807 */ /* 0x000fe40004800000 */
[----:B------:R-:W-:Y:S02]  /*08f0*/  FSETP.GE.AND P0, PT, R27, R2, PT ;  /* 0x000000021b00720b */ /* 0x000fe40003f06000 */
[----:B------:R-:W-:Y:S02]  /*0900*/  I2FP.F32.S32 R25, R25 ;  /* 0x0000001900197245 */ /* 0x000fe40000201400 */
[----:B------:R-:W-:Y:S02]  /*0910*/  FSETP.GT.AND P1, PT, R4, R29, PT ;  /* 0x0000001d0400720b */ /* 0x000fe40003f24000 */
[----:B------:R-:W-:-:S02]  /*0920*/  FSEL R25, R25, RZ, !P3 ;  /* 0x000000ff19197208 */ /* 0x000fc40005800000 */
[----:B------:R-:W-:-:S05]  /*0930*/  F2FP.BF16.F32.PACK_AB R26, RZ, R27 ;  /* 0x0000001bff1a723e */ /* 0x000fca00000010ff */
[----:B------:R-:W-:Y:S01]  /*0940*/  @P0 FSEL R25, R25, 1, P2 ;  /* 0x3f80000019190808 */ /* 0x000fe20001000000 */
[----:B------:R0:W-:Y:S04]  /*0950*/  STG.E.U16 desc[UR6][R20.64], R26 ;  /* 0x0000001a14007986 */ /* 0x0001e8000c101506 */
        /* <DEDUP_REMOVED lines=9> */
[----:B------:R-:W-:-:S03]  /*09f0*/  PRMT R25, R25, 0x7632, R25 ;  /* 0x0000763219197816 */ /* 0x000fc60000000019 */
[----:B------:R2:W-:Y:S04]  /*0a00*/  STG.E.U16 desc[UR6][R16.64], R29 ;  /* 0x0000001d10007986 */ /* 0x0005e8000c101506 */
[----:B------:R3:W-:Y:S04]  /*0a10*/  STG.E.U16 desc[UR6][R12.64], R25 ;  /* 0x000000190c007986 */ /* 0x0007e8000c101506 */
[----:B------:R-:W4:Y:S01]  /*0a20*/  LDG.E.U16 R18, desc[UR6][R18.64] ;  /* 0x0000000612127981 */ /* 0x000f22000c1e1500 */
[C---:B------:R-:W-:Y:S01]  /*0a30*/  FSETP.GT.AND P1, PT, R24.reuse, R5, PT ;  /* 0x000000051800720b */ /* 0x040fe20003f24000 */
[----:B------:R-:W-:Y:S01]  /*0a40*/  UIADD3 UR5, UPT, UPT, UR4, 0x3, URZ ;  /* 0x0000000304057890 */ /* 0x000fe2000fffe0ff */
[----:B------:R-:W-:Y:S01]  /*0a50*/  FSETP.GEU.AND P2, PT, R24, R4, PT ;  /* 0x000000041800720b */ /* 0x000fe20003f4e000 */
[----:B0-----:R-:W-:Y:S01]  /*0a60*/  IMAD.WIDE R20, R3, 0x2, R20 ;  /* 0x0000000203147825 */ /* 0x001fe200078e0214 */
[----:B------:R-:W-:-:S03]  /*0a70*/  UIADD3 UR4, UPT, UPT, UR4, 0x4, URZ ;  /* 0x0000000404047890 */ /* 0x000fc6000fffe0ff */
[----:B-1----:R-:W-:-:S04]  /*0a80*/  IMAD.WIDE R14, R3, 0x2, R14 ;  /* 0x00000002030e7825 */ /* 0x002fc800078e020e */
[----:B--2---:R-:W-:-:S04]  /*0a90*/  IMAD.WIDE R16, R3, 0x2, R16 ;  /* 0x0000000203107825 */ /* 0x004fc800078e0210 */
[----:B---3--:R-:W-:-:S04]  /*0aa0*/  IMAD.WIDE R12, R3, 0x2, R12 ;  /* 0x00000002030c7825 */ /* 0x008fc800078e020c */
[C---:B------:R-:W-:Y:S02]  /*0ab0*/  IMAD R22, R3.reuse, 0x4, R22 ;  /* 0x0000000403167824 */ /* 0x040fe400078e0216 */
[----:B------:R-:W-:Y:S02]  /*0ac0*/  IMAD R23, R3, 0x4, R23 ;  /* 0x0000000403177824 */ /* 0x000fe400078e0217 */
[----:B----4-:R-:W-:-:S04]  /*0ad0*/  IMAD.U32 R26, R18, 0x10000, RZ ;  /* 0x00010000121a7824 */ /* 0x010fc800078e00ff */
[C---:B------:R-:W-:Y:S01]  /*0ae0*/  FADD R25, R27.reuse, R26 ;  /* 0x0000001a1b197221 */ /* 0x040fe20000000000 */
[----:B------:R-:W-:Y:S02]  /*0af0*/  FSETP.GEU.AND P3, PT, R27, -R26, PT ;  /* 0x8000001a1b00720b */ /* 0x000fe40003f6e000 */
[----:B------:R-:W-:Y:S02]  /*0b00*/  SEL R26, RZ, 0xffffffff, !P1 ;  /* 0xffffffffff1a7807 */ /* 0x000fe40004800000 */
[----:B------:R-:W-:Y:S02]  /*0b10*/  FSETP.GE.AND P0, PT, R25, R2, PT ;  /* 0x000000021900720b */ /* 0x000fe40003f06000 */
[----:B------:R-:W-:Y:S02]  /*0b20*/  I2FP.F32.U32 R27, UR5 ;  /* 0x00000005001b7c45 */ /* 0x000fe40008201000 */
[----:B------:R-:W-:Y:S02]  /*0b30*/  I2FP.F32.S32 R26, R26 ;  /* 0x0000001a001a7245 */ /* 0x000fe40000201400 */
[----:B------:R-:W-:-:S02]  /*0b40*/  FSETP.GT.AND P1, PT, R4, R27, PT ;  /* 0x0000001b0400720b */ /* 0x000fc40003f24000 */
[----:B------:R-:W-:Y:S02]  /*0b50*/  FSEL R27, R26, RZ, !P3 ;  /* 0x000000ff1a1b7208 */ /* 0x000fe40005800000 */
[----:B------:R-:W-:-:S03]  /*0b60*/  F2FP.BF16.F32.PACK_AB R19, RZ, R25 ;  /* 0x00000019ff13723e */ /* 0x000fc600000010ff */
[----:B------:R-:W-:-:S05]  /*0b70*/  @P0 FSEL R27, R27, 1, P2 ;  /* 0x3f8000001b1b0808 */ /* 0x000fca0001000000 */
[----:B------:R-:W-:-:S04]  /*0b80*/  FMUL R18, R2, R27 ;  /* 0x0000001b02127220 */ /* 0x000fc80000400000 */
[----:B------:R-:W-:-:S04]  /*0b90*/  @P1 FADD R18, R18, R6 ;  /* 0x0000000612121221 */ /* 0x000fc80000000000 */
[----:B------:R-:W-:Y:S01]  /*0ba0*/  FADD R18, R25, -R18 ;  /* 0x8000001219127221 */ /* 0x000fe20000000000 */
[--C-:B------:R-:W-:Y:S01]  /*0bb0*/  FADD R25, R24, R27.reuse ;  /* 0x0000001b18197221 */ /* 0x100fe20000000000 */
[----:B------:R-:W-:Y:S02]  /*0bc0*/  F2FP.BF16.F32.PACK_AB R24, RZ, R27 ;  /* 0x0000001bff18723e */ /* 0x000fe400000010ff */
[----:B------:R-:W-:Y:S02]  /*0bd0*/  PRMT R27, R19, 0x7610, R27 ;  /* 0x00007610131b7816 */ /* 0x000fe4000000001b */
[----:B------:R-:W-:Y:S02]  /*0be0*/  F2FP.BF16.F32.PACK_AB R26, R18, R25 ;  /* 0x00000019121a723e */ /* 0x000fe400000010ff */
[----:B------:R-:W-:Y:S01]  /*0bf0*/  LOP3.LUT R19, R7, 0x7ffffffc, RZ, 0xc0, !PT ;  /* 0x7ffffffc07137812 */ /* 0x000fe200078ec0ff */
[----:B------:R0:W-:Y:S01]  /*0c00*/  STG.E.U16 desc[UR6][R20.64], R27 ;  /* 0x0000001b14007986 */ /* 0x0001e2000c101506 */
[----:B------:R-:W-:-:S02]  /*0c10*/  PRMT R28, R26, 0x7632, R28 ;  /* 0x000076321a1c7816 */ /* 0x000fc4000000001c */
[----:B------:R-:W-:Y:S01]  /*0c20*/  ISETP.NE.AND P0, PT, R19, UR4, PT ;  /* 0x0000000413007c0c */ /* 0x000fe2000bf05270 */
[----:B------:R0:W-:Y:S04]  /*0c30*/  STG.E.U16 desc[UR6][R14.64], R24 ;  /* 0x000000180e007986 */ /* 0x0001e8000c101506 */
[----:B------:R0:W-:Y:S04]  /*0c40*/  STG.E.U16 desc[UR6][R16.64], R26 ;  /* 0x0000001a10007986 */ /* 0x0001e8000c101506 */
[----:B------:R0:W-:Y:S04]  /*0c50*/  STG.E.U16 desc[UR6][R12.64], R28 ;  /* 0x0000001c0c007986 */ /* 0x0001e8000c101506 */
[----:B------:R-:W-:Y:S05]  /*0c60*/  @P0 BRA `(.L_x_36) ;  /* 0xfffffff400cc0947 */ /* 0x000fea000383ffff */
[----:B------:R-:W-:-:S07]  /*0c70*/  IMAD.MOV.U32 R22, RZ, RZ, R19 ;  /* 0x000000ffff167224 */ /* 0x000fce00078e0013 */
.L_x_35:
[----:B0-----:R-:W-:-:S13]  /*0c80*/  LOP3.LUT P0, R12, R7, 0x3, RZ, 0xc0, !PT ;  /* 0x00000003070c7812 */ /* 0x001fda000780c0ff */
[----:B------:R-:W-:Y:S05]  /*0c90*/  @!P0 EXIT ;  /* 0x000000000000894d */ /* 0x000fea0003800000 */
[----:B------:R-:W-:Y:S02]  /*0ca0*/  ISETP.NE.AND P1, PT, R12, 0x1, PT ;  /* 0x000000010c00780c */ /* 0x000fe40003f25270 */
[----:B------:R-:W-:-:S04]  /*0cb0*/  LOP3.LUT R7, R7, 0x1, RZ, 0xc0, !PT ;  /* 0x0000000107077812 */ /* 0x000fc800078ec0ff */
[----:B------:R-:W-:-:S07]  /*0cc0*/  ISETP.NE.U32.AND P0, PT, R7, 0x1, PT ;  /* 0x000000010700780c */ /* 0x000fce0003f05070 */
[----:B------:R-:W-:Y:S06]  /*0cd0*/  @!P1 BRA `(.L_x_37) ;  /* 0x0000000400149947 */ /* 0x000fec0003800000 */
[----:B------:R-:W0:Y:S01]  /*0ce0*/  LDC.64 R26, c[0x0][0x380] ;  /* 0x0000e000ff1a7b82 */ /* 0x000e220000000a00 */
[-C--:B------:R-:W-:Y:S01]  /*0cf0*/  IMAD R7, R3, R22.reuse, R0 ;  /* 0x0000001603077224 */ /* 0x080fe200078e0200 */
[----:B------:R-:W-:Y:S02]  /*0d00*/  FSETP.GT.AND P2, PT, R25, R5, PT ;  /* 0x000000051900720b */ /* 0x000fe40003f44000 */
[----:B------:R-:W-:-:S04]  /*0d10*/  I2FP.F32.U32 R19, R22 ;  /* 0x0000001600137245 */ /* 0x000fc80000201000 */
[----:B------:R-:W1:Y:S08]  /*0d20*/  LDC.64 R14, c[0x0][0x3c0] ;  /* 0x0000f000ff0e7b82 */ /* 0x000e700000000a00 */
[----:B------:R-:W2:Y:S01]  /*0d30*/  LDC.64 R20, c[0x0][0x3b0] ;  /* 0x0000ec00ff147b82 */ /* 0x000ea20000000a00 */
[----:B0-----:R-:W-:-:S05]  /*0d40*/  IMAD.WIDE R26, R7, 0x2, R26 ;  /* 0x00000002071a7825 */ /* 0x001fca00078e021a */
[----:B------:R0:W3:Y:S01]  /*0d50*/  LDG.E.U16 R12, desc[UR6][R26.64] ;  /* 0x000000061a0c7981 */ /* 0x0000e2000c1e1500 */
[----:B------:R-:W-:Y:S01]  /*0d60*/  FSETP.GEU.AND P3, PT, R25, R4, PT ;  /* 0x000000041900720b */ /* 0x000fe20003f6e000 */
[----:B-1----:R-:W-:-:S04]  /*0d70*/  IMAD.WIDE R14, R0, 0x2, R14 ;  /* 0x00000002000e7825 */ /* 0x002fc800078e020e */
[----:B0-----:R-:W-:-:S04]  /*0d80*/  IMAD.WIDE R26, R3, 0x2, R26 ;  /* 0x00000002031a7825 */ /* 0x001fc800078e021a */
[----:B--2---:R-:W-:-:S04]  /*0d90*/  IMAD.WIDE R20, R7, 0x2, R20 ;  /* 0x0000000207147825 */ /* 0x004fc800078e0214 */
[----:B---3--:R-:W-:Y:S01]  /*0da0*/  IMAD.U32 R13, R12, 0x10000, RZ ;  /* 0x000100000c0d7824 */ /* 0x008fe200078e00ff */
[----:B------:R-:W-:Y:S02]  /*0db0*/  SEL R12, RZ, 0xffffffff, !P2 ;  /* 0xffffffffff0c7807 */ /* 0x000fe40005000000 */
[----:B------:R-:W-:Y:S01]  /*0dc0*/  FSETP.GT.AND P2, PT, R4, R19, PT ;  /* 0x000000130400720b */ /* 0x000fe20003f44000 */
[C---:B------:R-:W-:Y:S01]  /*0dd0*/  FADD R17, R18.reuse, R13 ;  /* 0x0000000d12117221 */ /* 0x040fe20000000000 */
[----:B------:R-:W-:Y:S01]  /*0de0*/  FSETP.GEU.AND P4, PT, R18, -R13, PT ;  /* 0x8000000d1200720b */ /* 0x000fe20003f8e000 */
[----:B------:R-:W-:Y:S01]  /*0df0*/  IMAD R13, R3, R22, R3 ;  /* 0x00000016030d7224 */ /* 0x000fe200078e0203 */
[----:B------:R-:W-:Y:S02]  /*0e00*/  I2FP.F32.S32 R12, R12 ;  /* 0x0000000c000c7245 */ /* 0x000fe40000201400 */
[----:B------:R-:W-:Y:S01]  /*0e10*/  FSETP.GE.AND P1, PT, R17, R2, PT ;  /* 0x000000021100720b */ /* 0x000fe20003f26000 */
[----:B------:R-:W-:Y:S01]  /*0e20*/  IMAD.WIDE R14, R13, 0x2, R14 ;  /* 0x000000020d0e7825 */ /* 0x000fe200078e020e */
[----:B------:R-:W-:-:S02]  /*0e30*/  FSEL R12, R12, RZ, !P4 ;  /* 0x000000ff0c0c7208 */ /* 0x000fc40006000000 */
[----:B------:R-:W-:-:S05]  /*0e40*/  F2FP.BF16.F32.PACK_AB R7, RZ, R17 ;  /* 0x00000011ff07723e */ /* 0x000fca00000010ff */
[----:B------:R0:W-:Y:S04]  /*0e50*/  STG.E.U16 desc[UR6][R14.64], R7 ;  /* 0x000000070e007986 */ /* 0x0001e8000c101506 */
[----:B------:R-:W-:-:S04]  /*0e60*/  @P1 FSEL R12, R12, 1, P3 ;  /* 0x3f8000000c0c1808 */ /* 0x000fc80001800000 */
[-C--:B------:R-:W-:Y:S01]  /*0e70*/  F2FP.BF16.F32.PACK_AB R19, RZ, R12.reuse ;  /* 0x0000000cff13723e */ /* 0x080fe200000010ff */
[----:B------:R-:W-:Y:S01]  /*0e80*/  FMUL R18, R2, R12 ;  /* 0x0000000c02127220 */ /* 0x000fe20000400000 */
[----:B------:R-:W-:-:S03]  /*0e90*/  FADD R25, R25, R12 ;  /* 0x0000000c19197221 */ /* 0x000fc60000000000 */
[----:B------:R-:W-:-:S04]  /*0ea0*/  @P2 FADD R18, R18, R6 ;  /* 0x0000000612122221 */ /* 0x000fc80000000000 */
[----:B------:R-:W-:Y:S01]  /*0eb0*/  FADD R18, R17, -R18 ;  /* 0x8000001211127221 */ /* 0x000fe20000000000 */
[----:B------:R-:W-:-:S04]  /*0ec0*/  IMAD.WIDE R16, R13, 0x2, R10 ;  /* 0x000000020d107825 */ /* 0x000fc800078e020a */
[----:B------:R-:W-:Y:S01]  /*0ed0*/  F2FP.BF16.F32.PACK_AB R23, R18, R25 ;  /* 0x000000191217723e */ /* 0x000fe200000010ff */
[----:B------:R-:W-:Y:S01]  /*0ee0*/  IMAD.WIDE R12, R13, 0x2, R8 ;  /* 0x000000020d0c7825 */ /* 0x000fe200078e0208 */
[----:B------:R1:W-:Y:S02]  /*0ef0*/  STG.E.U16 desc[UR6][R16.64], R19 ;  /* 0x0000001310007986 */ /* 0x0003e4000c101506 */
[C---:B------:R-:W-:Y:S02]  /*0f00*/  PRMT R24, R23.reuse, 0x7610, R24 ;  /* 0x0000761017187816 */ /* 0x040fe40000000018 */
[----:B------:R-:W-:-:S03]  /*0f10*/  PRMT R28, R23, 0x7632, R28 ;  /* 0x00007632171c7816 */ /* 0x000fc6000000001c */
[----:B------:R2:W-:Y:S04]  /*0f20*/  STG.E.U16 desc[UR6][R12.64], R24 ;  /* 0x000000180c007986 */ /* 0x0005e8000c101506 */
[----:B------:R3:W-:Y:S04]  /*0f30*/  STG.E.U16 desc[UR6][R20.64], R28 ;  /* 0x0000001c14007986 */ /* 0x0007e8000c101506 */
[----:B------:R-:W4:Y:S01]  /*0f40*/  LDG.E.U16 R26, desc[UR6][R26.64] ;  /* 0x000000061a1a7981 */ /* 0x000f22000c1e1500 */
[----:B------:R-:W-:Y:S01]  /*0f50*/  FSETP.GT.AND P3, PT, R25, R5, PT ;  /* 0x000000051900720b */ /* 0x000fe20003f64000 */
[----:B0-----:R-:W-:Y:S01]  /*0f60*/  IMAD.WIDE R14, R3, 0x2, R14 ;  /* 0x00000002030e7825 */ /* 0x001fe200078e020e */
[----:B------:R-:W-:-:S02]  /*0f70*/  FSETP.GEU.AND P4, PT, R25, R4, PT ;  /* 0x000000041900720b */ /* 0x000fc40003f8e000 */
[----:B------:R-:W-:Y:S01]  /*0f80*/  SEL R7, RZ, 0xffffffff, !P3 ;  /* 0xffffffffff077807 */ /* 0x000fe20005800000 */
[----:B-1----:R-:W-:-:S03]  /*0f90*/  IMAD.WIDE R16, R3, 0x2, R16 ;  /* 0x0000000203107825 */ /* 0x002fc600078e0210 */
[----:B------:R-:W-:Y:S01]  /*0fa0*/  I2FP.F32.S32 R7, R7 ;  /* 0x0000000700077245 */ /* 0x000fe20000201400 */
[----:B--2---:R-:W-:-:S04]  /*0fb0*/  IMAD.WIDE R12, R3, 0x2, R12 ;  /* 0x00000002030c7825 */ /* 0x004fc800078e020c */
[----:B---3--:R-:W-:-:S04]  /*0fc0*/  IMAD.WIDE R20, R3, 0x2, R20 ;  /* 0x0000000203147825 */ /* 0x008fc800078e0214 */
[----:B----4-:R-:W-:-:S04]  /*0fd0*/  IMAD.U32 R29, R26, 0x10000, RZ ;  /* 0x000100001a1d7824 */ /* 0x010fc800078e00ff */
[C---:B------:R-:W-:Y:S01]  /*0fe0*/  FADD R23, R18.reuse, R29 ;  /* 0x0000001d12177221 */ /* 0x040fe20000000000 */
[----:B------:R-:W-:Y:S01]  /*0ff0*/  FSETP.GEU.AND P1, PT, R18, -R29, PT ;  /* 0x8000001d1200720b */ /* 0x000fe20003f2e000 */
[C---:B------:R-:W-:Y:S02]  /*1000*/  VIADD R18, R22.reuse, 0x1 ;  /* 0x0000000116127836 */ /* 0x040fe40000000000 */
[----:B------:R-:W-:Y:S01]  /*1010*/  VIADD R22, R22, 0x2 ;  /* 0x0000000216167836 */ /* 0x000fe20000000000 */
[----:B------:R-:W-:Y:S02]  /*1020*/  FSETP.GE.AND P2, PT, R23, R2, PT ;  /* 0x000000021700720b */ /* 0x000fe40003f46000 */
[----:B------:R-:W-:-:S04]  /*1030*/  I2FP.F32.U32 R19, R18 ;  /* 0x0000001200137245 */ /* 0x000fc80000201000 */
[----:B------:R-:W-:Y:S02]  /*1040*/  FSETP.GT.AND P3, PT, R4, R19, PT ;  /* 0x000000130400720b */ /* 0x000fe40003f64000 */
[----:B------:R-:W-:Y:S02]  /*1050*/  FSEL R19, R7, RZ, !P1 ;  /* 0x000000ff07137208 */ /* 0x000fe40004800000 */
[----:B------:R-:W-:-:S03]  /*1060*/  F2FP.BF16.F32.PACK_AB R7, RZ, R23 ;  /* 0x00000017ff07723e */ /* 0x000fc600000010ff */
[----:B------:R-:W-:Y:S02]  /*1070*/  @P2 FSEL R19, R19, 1, P4 ;  /* 0x3f80000013132808 */ /* 0x000fe40002000000 */
[----:B------:R0:W-:Y:S03]  /*1080*/  STG.E.U16 desc[UR6][R14.64], R7 ;  /* 0x000000070e007986 */ /* 0x0001e6000c101506 */
[-C--:B------:R-:W-:Y:S01]  /*1090*/  FMUL R18, R2, R19.reuse ;  /* 0x0000001302127220 */ /* 0x080fe20000400000 */
[----:B------:R-:W-:Y:S01]  /*10a0*/  FADD R25, R25, R19 ;  /* 0x0000001319197221 */ /* 0x000fe20000000000 */
[----:B------:R-:W-:Y:S02]  /*10b0*/  F2FP.BF16.F32.PACK_AB R19, RZ, R19 ;  /* 0x00000013ff13723e */ /* 0x000fe400000010ff */
[----:B------:R-:W-:-:S03]  /*10c0*/  @P3 FADD R18, R18, R6 ;  /* 0x0000000612123221 */ /* 0x000fc60000000000 */
[----:B------:R0:W-:Y:S01]  /*10d0*/  STG.E.U16 desc[UR6][R16.64], R19 ;  /* 0x0000001310007986 */ /* 0x0001e2000c101506 */
[----:B------:R-:W-:-:S05]  /*10e0*/  FADD R18, R23, -R18 ;  /* 0x8000001217127221 */ /* 0x000fca0000000000 */
[----:B------:R-:W-:-:S04]  /*10f0*/  F2FP.BF16.F32.PACK_AB R23, R18, R25 ;  /* 0x000000191217723e */ /* 0x000fc800000010ff */
[----:B------:R-:W-:Y:S01]  /*1100*/  PRMT R24, R23, 0x7632, R24 ;  /* 0x0000763217187816 */ /* 0x000fe20000000018 */
[----:B------:R0:W-:Y:S04]  /*1110*/  STG.E.U16 desc[UR6][R12.64], R23 ;  /* 0x000000170c007986 */ /* 0x0001e8000c101506 */
[----:B------:R0:W-:Y:S02]  /*1120*/  STG.E.U16 desc[UR6][R20.64], R24 ;  /* 0x0000001814007986 */ /* 0x0001e4000c101506 */
.L_x_37:
[----:B------:R-:W-:Y:S05]  /*1130*/  @P0 EXIT ;  /* 0x000000000000094d */ /* 0x000fea0003800000 */
[----:B0-----:R-:W0:Y:S01]  /*1140*/  LDC.64 R16, c[0x0][0x380] ;  /* 0x0000e000ff107b82 */ /* 0x001e220000000a00 */
[----:B------:R-:W-:Y:S01]  /*1150*/  IMAD R7, R3, R22, R0 ;  /* 0x0000001603077224 */ /* 0x000fe200078e0200 */
[----:B------:R-:W-:-:S06]  /*1160*/  FSETP.GT.AND P1, PT, R25, R5, PT ;  /* 0x000000051900720b */ /* 0x000fcc0003f24000 */
[----:B------:R-:W1:Y:S01]  /*1170*/  LDC.64 R12, c[0x0][0x3c0] ;  /* 0x0000f000ff0c7b82 */ /* 0x000e620000000a00 */
[----:B0-----:R-:W-:-:S06]  /*1180*/  IMAD.WIDE R16, R7, 0x2, R16 ;  /* 0x0000000207107825 */ /* 0x001fcc00078e0210 */
[----:B------:R0:W2:Y:S01]  /*1190*/  LDG.E.U16 R16, desc[UR6][R16.64] ;  /* 0x0000000610107981 */ /* 0x0000a2000c1e1500 */
[----:B------:R-:W-:Y:S02]  /*11a0*/  SEL R14, RZ, 0xffffffff, !P1 ;  /* 0xffffffffff0e7807 */ /* 0x000fe40004800000 */
[----:B------:R-:W-:Y:S02]  /*11b0*/  I2FP.F32.U32 R5, R22 ;  /* 0x0000001600057245 */ /* 0x000fe40000201000 */
[----:B------:R-:W-:Y:S02]  /*11c0*/  I2FP.F32.S32 R14, R14 ;  /* 0x0000000e000e7245 */ /* 0x000fe40000201400 */
[----:B------:R-:W-:Y:S02]  /*11d0*/  FSETP.GEU.AND P2, PT, R25, R4, PT ;  /* 0x000000041900720b */ /* 0x000fe40003f4e000 */
[----:B------:R-:W-:Y:S01]  /*11e0*/  FSETP.GT.AND P1, PT, R4, R5, PT ;  /* 0x000000050400720b */ /* 0x000fe20003f24000 */
[----:B0-----:R-:W-:Y:S01]  /*11f0*/  IMAD R17, R3, R22, R3 ;  /* 0x0000001603117224 */ /* 0x001fe200078e0203 */
[----:B------:R-:W0:Y:S03]  /*1200*/  LDC.64 R4, c[0x0][0x3b0] ;  /* 0x0000ec00ff047b82 */ /* 0x000e260000000a00 */
[----:B------:R-:W-:-:S04]  /*1210*/  IMAD.WIDE R10, R17, 0x2, R10 ;  /* 0x00000002110a7825 */ /* 0x000fc800078e020a */
[----:B------:R-:W-:-:S04]  /*1220*/  IMAD.WIDE R8, R17, 0x2, R8 ;  /* 0x0000000211087825 */ /* 0x000fc800078e0208 */
[----:B0-----:R-:W-:-:S04]  /*1230*/  IMAD.WIDE R4, R7, 0x2, R4 ;  /* 0x0000000207047825 */ /* 0x001fc800078e0204 */
[----:B--2---:R-:W-:-:S04]  /*1240*/  IMAD.U32 R19, R16, 0x10000, RZ ;  /* 0x0001000010137824 */ /* 0x004fc800078e00ff */
[----:B------:R-:W-:Y:S01]  /*1250*/  FADD R15, R19, R18 ;  /* 0x00000012130f7221 */ /* 0x000fe20000000000 */
[----:B------:R-:W-:-:S04]  /*1260*/  FSETP.GEU.AND P3, PT, R18, -R19, PT ;  /* 0x800000131200720b */ /* 0x000fc80003f6e000 */
[----:B------:R-:W-:Y:S02]  /*1270*/  FSETP.GE.AND P0, PT, R15, R2, PT ;  /* 0x000000020f00720b */ /* 0x000fe40003f06000 */
[----:B------:R-:W-:-:S11]  /*1280*/  FSEL R14, R14, RZ, !P3 ;  /* 0x000000ff0e0e7208 */ /* 0x000fd60005800000 */
[----:B------:R-:W-:-:S05]  /*1290*/  @P0 FSEL R14, R14, 1, P2 ;  /* 0x3f8000000e0e0808 */ /* 0x000fca0001000000 */
[----:B------:R-:W-:Y:S01]  /*12a0*/  FMUL R16, R2, R14 ;  /* 0x0000000e02107220 */ /* 0x000fe20000400000 */
[----:B-1----:R-:W-:-:S04]  /*12b0*/  IMAD.WIDE R2, R0, 0x2, R12 ;  /* 0x0000000200027825 */ /* 0x002fc800078e020c */
[----:B------:R-:W-:Y:S01]  /*12c0*/  FADD R25, R14, R25 ;  /* 0x000000190e197221 */ /* 0x000fe20000000000 */
[----:B------:R-:W-:Y:S01]  /*12d0*/  F2FP.BF16.F32.PACK_AB R14, RZ, R14 ;  /* 0x0000000eff0e723e */ /* 0x000fe200000010ff */
[----:B------:R-:W-:Y:S01]  /*12e0*/  @P1 FADD R16, R16, R6 ;  /* 0x0000000610101221 */ /* 0x000fe20000000000 */
[----:B------:R-:W-:-:S04]  /*12f0*/  IMAD.WIDE R2, R17, 0x2, R2 ;  /* 0x0000000211027825 */ /* 0x000fc800078e0202 */
[----:B------:R-:W-:Y:S01]  /*1300*/  FADD R16, R15, -R16 ;  /* 0x800000100f107221 */ /* 0x000fe20000000000 */
[----:B------:R-:W-:-:S04]  /*1310*/  F2FP.BF16.F32.PACK_AB R15, RZ, R15 ;  /* 0x0000000fff0f723e */ /* 0x000fc800000010ff */
[----:B------:R-:W-:Y:S01]  /*1320*/  F2FP.BF16.F32.PACK_AB R16, R16, R25 ;  /* 0x000000191010723e */ /* 0x000fe200000010ff */
[----:B------:R-:W-:Y:S03]  /*1330*/  STG.E.U16 desc[UR6][R2.64], R15 ;  /* 0x0000000f02007986 */ /* 0x000fe6000c101506 */
[----:B------:R-:W-:Y:S01]  /*1340*/  PRMT R0, R16, 0x7632, R0 ;  /* 0x0000763210007816 */ /* 0x000fe20000000000 */
[----:B------:R-:W-:Y:S04]  /*1350*/  STG.E.U16 desc[UR6][R10.64], R14 ;  /* 0x0000000e0a007986 */ /* 0x000fe8000c101506 */
[----:B------:R-:W-:Y:S04]  /*1360*/  STG.E.U16 desc[UR6][R8.64], R16 ;  /* 0x0000001008007986 */ /* 0x000fe8000c101506 */
[----:B------:R-:W-:Y:S01]  /*1370*/  STG.E.U16 desc[UR6][R4.64], R0 ;  /* 0x0000000004007986 */ /* 0x000fe2000c101506 */
[----:B------:R-:W-:Y:S05]  /*1380*/  EXIT ;  /* 0x000000000000794d */ /* 0x000fea0003800000 */
        .weak           $__internal_2_$__cuda_sm3x_div_rn_noftz_f32_slowpath
        .type           $__internal_2_$__cuda_sm3x_div_rn_noftz_f32_slowpath,@function
        .size           $__internal_2_$__cuda_sm3x_div_rn_noftz_f32_slowpath,(.L_x_168 - $__internal_2_$__cuda_sm3x_div_rn_noftz_f32_slowpath)
$__internal_2_$__cuda_sm3x_div_rn_noftz_f32_slowpath:
[--C-:B------:R-:W-:Y:S01]  /*1390*/  SHF.R.U32.HI R13, RZ, 0x17, R4.reuse ;  /* 0x00000017ff0d7819 */ /* 0x100fe20000011604 */
[--C-:B------:R-:W-:Y:S01]  /*13a0*/  IMAD.MOV.U32 R15, RZ, RZ, R7.reuse ;  /* 0x000000ffff0f7224 */ /* 0x100fe200078e0007 */
[----:B------:R-:W-:Y:S01]  /*13b0*/  SHF.R.U32.HI R6, RZ, 0x17, R7 ;  /* 0x00000017ff067819 */ /* 0x000fe20000011607 */
[----:B------:R-:W-:Y:S01]  /*13c0*/  IMAD.MOV.U32 R16, RZ, RZ, R4 ;  /* 0x000000ffff107224 */ /* 0x000fe200078e0004 */
[----:B------:R-:W-:Y:S02]  /*13d0*/  LOP3.LUT R13, R13, 0xff, RZ, 0xc0, !PT ;  /* 0x000000ff0d0d7812 */ /* 0x000fe400078ec0ff */
[----:B------:R-:W-:-:S03]  /*13e0*/  LOP3.LUT R6, R6, 0xff, RZ, 0xc0, !PT ;  /* 0x000000ff06067812 */ /* 0x000fc600078ec0ff */
[----:B------:R-:W-:Y:S02]  /*13f0*/  VIADD R19, R13, 0xffffffff ;  /* 0xffffffff0d137836 */ /* 0x000fe40000000000 */
[----:B------:R-:W-:-:S03]  /*1400*/  VIADD R17, R6, 0xffffffff ;  /* 0xffffffff06117836 */ /* 0x000fc60000000000 */
[----:B------:R-:W-:-:S04]  /*1410*/  ISETP.GT.U32.AND P0, PT, R19, 0xfd, PT ;  /* 0x000000fd1300780c */ /* 0x000fc80003f04070 */
[----:B------:R-:W-:-:S13]  /*1420*/  ISETP.GT.U32.OR P0, PT, R17, 0xfd, P0 ;  /* 0x000000fd1100780c */ /* 0x000fda0000704470 */
[----:B------:R-:W-:Y:S01]  /*1430*/  @!P0 IMAD.MOV.U32 R14, RZ, RZ, RZ ;  /* 0x000000ffff0e8224 */ /* 0x000fe200078e00ff */
        /* <DEDUP_REMOVED lines=19> */
[----:B------:R-:W-:Y:S02]  /*1570*/  @P0 IMAD.MOV.U32 R14, RZ, RZ, RZ ;  /* 0x000000ffff0e0224 */ /* 0x000fe400078e00ff */
[----:B------:R-:W-:Y:S01]  /*1580*/  @!P0 FFMA R15, R7, 1.84467440737095516160e+19, RZ ;  /* 0x5f800000070f8823 */ /* 0x000fe200000000ff */
[----:B------:R-:W-:Y:S02]  /*1590*/  @!P0 IMAD.MOV.U32 R14, RZ, RZ, -0x40 ;  /* 0xffffffc0ff0e8424 */ /* 0x000fe400078e00ff */
[----:B------:R-:W-:Y:S02]  /*15a0*/  @!P1 FFMA R16, R4, 1.84467440737095516160e+19, RZ ;  /* 0x5f80000004109823 */ /* 0x000fe400000000ff */
[----:B------:R-:W-:-:S07]  /*15b0*/  @!P1 VIADD R14, R14, 0x40 ;  /* 0x000000400e0e9836 */ /* 0x000fce0000000000 */
.L_x_38:
[----:B------:R-:W-:-:S05]  /*15c0*/  LEA R7, R13, 0xc0800000, 0x17 ;  /* 0xc08000000d077811 */ /* 0x000fca00078eb8ff */
[----:B------:R-:W-:Y:S02]  /*15d0*/  IMAD.IADD R17, R16, 0x1, -R7 ;  /* 0x0000000110117824 */ /* 0x000fe400078e0a07 */
[----:B------:R-:W-:Y:S02]  /*15e0*/  VIADD R16, R6, 0xffffff81 ;  /* 0xffffff8106107836 */ /* 0x000fe40000000000 */
[----:B------:R-:W0:Y:S01]  /*15f0*/  MUFU.RCP R7, R17 ;  /* 0x0000001100077308 */ /* 0x000e220000001000 */
[----:B------:R-:W-:Y:S01]  /*1600*/  FADD.FTZ R19, -R17, -RZ ;  /* 0x800000ff11137221 */ /* 0x000fe20000010100 */
[----:B------:R-:W-:-:S03]  /*1610*/  IMAD R6, R16, -0x800000, R15 ;  /* 0xff80000010067824 */ /* 0x000fc600078e020f */
[----:B0-----:R-:W-:-:S04]  /*1620*/  FFMA R20, R7, R19, 1 ;  /* 0x3f80000007147423 */ /* 0x001fc80000000013 */
[----:B------:R-:W-:-:S04]  /*1630*/  FFMA R7, R7, R20, R7 ;  /* 0x0000001407077223 */ /* 0x000fc80000000007 */
[----:B------:R-:W-:-:S04]  /*1640*/  FFMA R20, R6, R7, RZ ;  /* 0x0000000706147223 */ /* 0x000fc800000000ff */
[----:B------:R-:W-:-:S04]  /*1650*/  FFMA R15, R19, R20, R6 ;  /* 0x00000014130f7223 */ /* 0x000fc80000000006 */
[----:B------:R-:W-:Y:S01]  /*1660*/  FFMA R20, R7, R15, R20 ;  /* 0x0000000f07147223 */ /* 0x000fe20000000014 */
[----:B------:R-:W-:-:S03]  /*1670*/  IADD3 R15, PT, PT, R16, 0x7f, -R13 ;  /* 0x0000007f100f7810 */ /* 0x000fc60007ffe80d */
[----:B------:R-:W-:Y:S02]  /*1680*/  FFMA R19, R19, R20, R6 ;  /* 0x0000001413137223 */ /* 0x000fe40000000006 */
[----:B------:R-:W-:Y:S02]  /*1690*/  IMAD.IADD R15, R15, 0x1, R14 ;  /* 0x000000010f0f7824 */ /* 0x000fe400078e020e */
[----:B------:R-:W-:-:S05]  /*16a0*/  FFMA R6, R7, R19, R20 ;  /* 0x0000001307067223 */ /* 0x000fca0000000014 */
[----:B------:R-:W-:-:S04]  /*16b0*/  SHF.R.U32.HI R13, RZ, 0x17, R6 ;  /* 0x00000017ff0d7819 */ /* 0x000fc80000011606 */
[----:B------:R-:W-:-:S05]  /*16c0*/  LOP3.LUT R13, R13, 0xff, RZ, 0xc0, !PT ;  /* 0x000000ff0d0d7812 */ /* 0x000fca00078ec0ff */
[----:B------:R-:W-:-:S04]  /*16d0*/  IMAD.IADD R17, R13, 0x1, R15 ;  /* 0x000000010d117824 */ /* 0x000fc800078e020f */
        /* <DEDUP_REMOVED lines=10> */
[-CC-:B------:R-:W-:Y:S01]  /*1780*/  FFMA.RZ R13, R7, R19.reuse, R20.reuse ;  /* 0x00000013070d7223 */ /* 0x180fe2000000c014 */
[----:B------:R-:W-:Y:S02]  /*1790*/  VIADD R16, R17, 0x20 ;  /* 0x0000002011107836 */ /* 0x000fe40000000000 */
[-CC-:B------:R-:W-:Y:S01]  /*17a0*/  FFMA.RM R14, R7, R19.reuse, R20.reuse ;  /* 0x00000013070e7223 */ /* 0x180fe20000004014 */
[----:B------:R-:W-:Y:S02]  /*17b0*/  ISETP.NE.AND P2, PT, R17, RZ, PT ;  /* 0x000000ff1100720c */ /* 0x000fe40003f45270 */
[----:B------:R-:W-:Y:S01]  /*17c0*/  LOP3.LUT R15, R13, 0x7fffff, RZ, 0xc0, !PT ;  /* 0x007fffff0d0f7812 */ /* 0x000fe200078ec0ff */
[----:B------:R-:W-:Y:S01]  /*17d0*/  FFMA.RP R13, R7, R19, R20 ;  /* 0x00000013070d7223 */ /* 0x000fe20000008014 */
[----:B------:R-:W-:Y:S01]  /*17e0*/  IMAD.MOV R7, RZ, RZ, -R17 ;  /* 0x000000ffff077224 */ /* 0x000fe200078e0a11 */
[----:B------:R-:W-:Y:S02]  /*17f0*/  ISETP.NE.AND P1, PT, R17, RZ, PT ;  /* 0x000000ff1100720c */ /* 0x000fe40003f25270 */
[----:B------:R-:W-:-:S02]  /*1800*/  LOP3.LUT R15, R15, 0x800000, RZ, 0xfc, !PT ;  /* 0x008000000f0f7812 */ /* 0x000fc400078efcff */
[----:B------:R-:W-:Y:S02]  /*1810*/  FSETP.NEU.FTZ.AND P0, PT, R13, R14, PT ;  /* 0x0000000e0d00720b */ /* 0x000fe40003f1d000 */
[----:B------:R-:W-:Y:S02]  /*1820*/  SHF.L.U32 R16, R15, R16, RZ ;  /* 0x000000100f107219 */ /* 0x000fe400000006ff */
[----:B------:R-:W-:Y:S02]  /*1830*/  SEL R14, R7, RZ, P2 ;  /* 0x000000ff070e7207 */ /* 0x000fe40001000000 */
[----:B------:R-:W-:Y:S02]  /*1840*/  ISETP.NE.AND P1, PT, R16, RZ, P1 ;  /* 0x000000ff1000720c */ /* 0x000fe40000f25270 */
[----:B------:R-:W-:Y:S02]  /*1850*/  SHF.R.U32.HI R14, RZ, R14, R15 ;  /* 0x0000000eff0e7219 */ /* 0x000fe4000001160f */
[----:B------:R-:W-:-:S02]  /*1860*/  PLOP3.LUT P0, PT, P0, P1, PT, 0xf8, 0x8f ;  /* 0x00000000008f781c */ /* 0x000fc40000703f70 */
[----:B------:R-:W-:Y:S02]  /*1870*/  SHF.R.U32.HI R16, RZ, 0x1, R14 ;  /* 0x00000001ff107819 */ /* 0x000fe4000001160e */
[----:B------:R-:W-:-:S04]  /*1880*/  SEL R7, RZ, 0x1, !P0 ;  /* 0x00000001ff077807 */ /* 0x000fc80004000000 */
[----:B------:R-:W-:-:S04]  /*1890*/  LOP3.LUT R7, R7, 0x1, R16, 0xf8, !PT ;  /* 0x0000000107077812 */ /* 0x000fc800078ef810 */
[----:B------:R-:W-:-:S05]  /*18a0*/  LOP3.LUT R7, R7, R14, RZ, 0xc0, !PT ;  /* 0x0000000e07077212 */ /* 0x000fca00078ec0ff */
[----:B------:R-:W-:-:S05]  /*18b0*/  IMAD.IADD R7, R16, 0x1, R7 ;  /* 0x0000000110077824 */ /* 0x000fca00078e0207 */
[----:B------:R-:W-:Y:S01]  /*18c0*/  LOP3.LUT R6, R7, R6, RZ, 0xfc, !PT ;  /* 0x0000000607067212 */ /* 0x000fe200078efcff */
[----:B------:R-:W-:Y:S06]  /*18d0*/  BRA `(.L_x_45) ;  /* 0x0000000000347947 */ /* 0x000fec0003800000 */
.L_x_44:
[----:B------:R-:W-:-:S04]  /*18e0*/  LOP3.LUT R6, R6, 0x80000000, RZ, 0xc0, !PT ;  /* 0x8000000006067812 */ /* 0x000fc800078ec0ff */
[----:B------:R-:W-:Y:S01]  /*18f0*/  LOP3.LUT R6, R6, 0x7f800000, RZ, 0xfc, !PT ;  /* 0x7f80000006067812 */ /* 0x000fe200078efcff */
[----:B------:R-:W-:Y:S06]  /*1900*/  BRA `(.L_x_45) ;  /* 0x0000000000287947 */ /* 0x000fec0003800000 */
.L_x_43:
[----:B------:R-:W-:Y:S01]  /*1910*/  IMAD R6, R15, 0x800000, R6 ;  /* 0x008000000f067824 */ /* 0x000fe200078e0206 */
[----:B------:R-:W-:Y:S06]  /*1920*/  BRA `(.L_x_45) ;  /* 0x0000000000207947 */ /* 0x000fec0003800000 */
.L_x_42:
[----:B------:R-:W-:-:S04]  /*1930*/  LOP3.LUT R6, R16, 0x80000000, R15, 0x48, !PT ;  /* 0x8000000010067812 */ /* 0x000fc800078e480f */
[----:B------:R-:W-:Y:S01]  /*1940*/  LOP3.LUT R6, R6, 0x7f800000, RZ, 0xfc, !PT ;  /* 0x7f80000006067812 */ /* 0x000fe200078efcff */
[----:B------:R-:W-:Y:S06]  /*1950*/  BRA `(.L_x_45) ;  /* 0x0000000000147947 */ /* 0x000fec0003800000 */
.L_x_41:
[----:B------:R-:W-:Y:S01]  /*1960*/  LOP3.LUT R6, R16, 0x80000000, R15, 0x48, !PT ;  /* 0x8000000010067812 */ /* 0x000fe200078e480f */
[----:B------:R-:W-:Y:S06]  /*1970*/  BRA `(.L_x_45) ;  /* 0x00000000000c7947 */ /* 0x000fec0003800000 */
.L_x_40:
[----:B------:R-:W0:Y:S01]  /*1980*/  MUFU.RSQ R6, -QNAN ;  /* 0xffc0000000067908 */ /* 0x000e220000001400 */
[----:B------:R-:W-:Y:S05]  /*1990*/  BRA `(.L_x_45) ;  /* 0x0000000000047947 */ /* 0x000fea0003800000 */
.L_x_39:
[----:B------:R-:W-:-:S07]  /*19a0*/  FADD.FTZ R6, R7, R4 ;  /* 0x0000000407067221 */ /* 0x000fce0000010000 */
.L_x_45:
[----:B------:R-:W-:-:S04]  /*19b0*/  IMAD.MOV.U32 R13, RZ, RZ, 0x0 ;  /* 0x00000000ff0d7424 */ /* 0x000fc800078e00ff */
[----:B0-----:R-:W-:Y:S05]  /*19c0*/  RET.REL.NODEC R12 `(forward_kernel_bf16) ;  /* 0xffffffe40c8c7950 */ /* 0x001fea0003c3ffff */
.L_x_46:
        /* <DEDUP_REMOVED lines=11> */
.L_x_168:


//--------------------- .text.backward_kernel_fp16 --------------------------
	.section	.text.backward_kernel_fp16,"ax",@progbits
	.align	128
        .global         backward_kernel_fp16
        .type           backward_kernel_fp16,@function
        .size           backward_kernel_fp16,(.L_x_174 - backward_kernel_fp16)
        .other          backward_kernel_fp16,@"STO_CUDA_ENTRY STV_DEFAULT"
backward_kernel_fp16:
.text.backward_kernel_fp16:
[----:B------:R-:W-:Y:S01]  /*0000*/  LDC R1, c[0x0][0x37c] ;  /* 0x0000df00ff017b82 */ /* 0x000fe20000000800 */
[----:B------:R-:W0:Y:S07]  /*0010*/  S2R R8, SR_TID.X ;  /* 0x0000000000087919 */ /* 0x000e2e0000002100 */
[----:B------:R-:W1:Y:S01]  /*0020*/  S2UR UR4, SR_CTAID.X ;  /* 0x00000000000479c3 */ /* 0x000e620000002500 */
[----:B------:R-:W1:Y:S01]  /*0030*/  LDCU UR5, c[0x0][0x360] ;  /* 0x00006c00ff0577ac */ /* 0x000e620008000800 */
[----:B------:R-:W2:Y:S01]  /*0040*/  LDCU UR7, c[0x0][0x3e0] ;  /* 0x00007c00ff0777ac */ /* 0x000ea20008000800 */
[----:B------:R-:W2:Y:S01]  /*0050*/  LDCU UR10, c[0x0][0x3d8] ;  /* 0x00007b00ff0a77ac */ /* 0x000ea20008000800 */
[----:B------:R-:W3:Y:S01]  /*0060*/  LDCU UR6, c[0x0][0x3dc] ;  /* 0x00007b80ff0677ac */ /* 0x000ee20008000800 */
[----:B-1----:R-:W-:-:S02]  /*0070*/  UIMAD UR4, UR4, UR5, URZ ;  /* 0x00000005040472a4 */ /* 0x002fc4000f8e02ff */
[----:B--2---:R-:W-:-:S04]  /*0080*/  UIMAD UR5, UR7, UR10, URZ ;  /* 0x0000000a070572a4 */ /* 0x004fc8000f8e02ff */
[----:B0-----:R-:W-:-:S04]  /*0090*/  IADD3 R0, PT, PT, R8, UR4, RZ ;  /* 0x0000000408007c10 */ /* 0x001fc8000fffe0ff */
[----:B------:R-:W-:-:S13]  /*00a0*/  ISETP.GE.AND P0, PT, R0, UR5, PT ;  /* 0x0000000500007c0c */ /* 0x000fda000bf06270 */
[----:B---3--:R-:W-:Y:S05]  /*00b0*/  @P0 EXIT ;  /* 0x000000000000094d */ /* 0x008fea0003800000 */
[----:B------:R-:W0:Y:S02]  /*00c0*/  LDC R7, c[0x0][0x3dc] ;  /* 0x0000f700ff077b82 */ /* 0x000e240000000800 */
[----:B0-----:R-:W-:-:S13]  /*00d0*/  ISETP.GE.AND P0, PT, R7, 0x1, PT ;  /* 0x000000010700780c */ /* 0x001fda0003f06270 */
[----:B------:R-:W-:Y:S05]  /*00e0*/  @!P0 EXIT ;  /* 0x000000000000894d */ /* 0x000fea0003800000 */
[----:B------:R-:W0:Y:S01]  /*00f0*/  LDC.64 R2, c[0x0][0x3b0] ;  /* 0x0000ec00ff027b82 */ /* 0x000e220000000a00 */
[----:B------:R-:W-:Y:S01]  /*0100*/  HFMA2 R9, -RZ, RZ, 0, 8.523464202880859375e-06 ;  /* 0x0000008fff097431 */ /* 0x000fe200000001ff */
[C---:B------:R-:W-:Y:S01]  /*0110*/  IADD3 R0, PT, PT, R7.reuse, -0x1, RZ ;  /* 0xffffffff07007810 */ /* 0x040fe20007ffe0ff */
[----:B------:R-:W-:Y:S01]  /*0120*/  IMAD R7, R7, UR7, RZ ;  /* 0x0000000707077c24 */ /* 0x000fe2000f8e02ff */
[----:B------:R-:W-:Y:S01]  /*0130*/  PRMT R10, RZ, 0x5410, RZ ;  /* 0x00005410ff0a7816 */ /* 0x000fe200000000ff */
[----:B------:R-:W-:Y:S01]  /*0140*/  IMAD.MOV.U32 R11, RZ, RZ, 0x40800000 ;  /* 0x40800000ff0b7424 */ /* 0x000fe200078e00ff */
[----:B------:R-:W1:Y:S01]  /*0150*/  LDCU.64 UR8, c[0x0][0x358] ;  /* 0x00006b00ff0877ac */ /* 0x000e620008000a00 */
[--C-:B------:R-:W-:Y:S01]  /*0160*/  IMAD R7, R7, UR10, R8.reuse ;  /* 0x0000000a07077c24 */ /* 0x100fe2000f8e0208 */
[----:B------:R-:W2:Y:S01]  /*0170*/  LDC.64 R4, c[0x0][0x3b8] ;  /* 0x0000ee00ff047b82 */ /* 0x000ea20000000a00 */
[----:B------:R-:W-:Y:S01]  /*0180*/  FFMA R6, R11, -1, R11 ;  /* 0xbf8000000b067823 */ /* 0x000fe2000000000b */
[----:B------:R-:W-:Y:S01]  /*0190*/  IMAD R0, R0, UR5, R8 ;  /* 0x0000000500007c24 */ /* 0x000fe2000f8e0208 */
[----:B------:R-:W-:-:S02]  /*01a0*/  HSETP2.GT.AND P4, PT, R9.H0_H0, 4, 4, PT ;  /* 0x4400440009007434 */ /* 0x000fc40003f84800 */
[----:B------:R-:W-:Y:S01]  /*01b0*/  FFMA R6, R6, 1, R11 ;  /* 0x3f80000006067823 */ /* 0x000fe2000000000b */
[----:B------:R-:W-:Y:S01]  /*01c0*/  VIADD R8, R0, UR4 ;  /* 0x0000000400087c36 */ /* 0x000fe20008000000 */
[----:B------:R-:W-:-:S09]  /*01d0*/  IADD3 R9, PT, PT, R7, UR4, RZ ;  /* 0x0000000407097c10 */ /* 0x000fd2000fffe0ff */
.L_x_47:
[----:B---3--:R-:W3:Y:S01]  /*01e0*/  LDC.64 R12, c[0x0][0x3a8] ;  /* 0x0000ea00ff0c7b82 */ /* 0x008ee20000000a00 */
[----:B01----:R-:W4:Y:S04]  /*01f0*/  LDG.E.U16 R15, desc[UR8][R2.64] ;  /* 0x00000008020f7981 */ /* 0x003f28000c1e1500 */
[----:B--2---:R-:W2:Y:S03]  /*0200*/  LDG.E.U16 R0, desc[UR8][R4.64] ;  /* 0x0000000804007981 */ /* 0x004ea6000c1e1500 */
[----:B------:R-:W0:Y:S08]  /*0210*/  LDC.64 R16, c[0x0][0x3a0] ;  /* 0x0000e800ff107b82 */ /* 0x000e300000000a00 */
[----:B------:R-:W1:Y:S01]  /*0220*/  LDC.64 R24, c[0x0][0x3c0] ;  /* 0x0000f000ff187b82 */ /* 0x000e620000000a00 */
[----:B---3--:R-:W-:-:S07]  /*0230*/  IMAD.WIDE R12, R9, 0x2, R12 ;  /* 0x00000002090c7825 */ /* 0x008fce00078e020c */
[----:B------:R-:W3:Y:S01]  /*0240*/  LDC.64 R18, c[0x0][0x380] ;  /* 0x0000e000ff127b82 */ /* 0x000ee20000000a00 */
[----:B------:R-:W5:Y:S01]  /*0250*/  LDG.E.U16 R12, desc[UR8][R12.64] ;  /* 0x000000080c0c7981 */ /* 0x000f62000c1e1500 */
[----:B0-----:R-:W-:-:S05]  /*0260*/  IMAD.WIDE R16, R8, 0x2, R16 ;  /* 0x0000000208107825 */ /* 0x001fca00078e0210 */
[----:B------:R-:W2:Y:S04]  /*0270*/  LDG.E.U16 R7, desc[UR8][R16.64] ;  /* 0x0000000810077981 */ /* 0x000ea8000c1e1500 */
[----:B-1----:R0:W2:Y:S01]  /*0280*/  LDG.E.U16 R14, desc[UR8][R24.64] ;  /* 0x00000008180e7981 */ /* 0x0020a2000c1e1500 */
[----:B---3--:R-:W-:-:S05]  /*0290*/  IMAD.WIDE R18, R8, 0x2, R18 ;  /* 0x0000000208127825 */ /* 0x008fca00078e0212 */
[----:B------:R1:W3:Y:S01]  /*02a0*/  LDG.E.U16 R11, desc[UR8][R18.64] ;  /* 0x00000008120b7981 */ /* 0x0002e2000c1e1500 */
[----:B----4-:R-:W-:-:S04]  /*02b0*/  HADD2.F32 R22, -RZ, R15.H0_H0 ;  /* 0x2000000fff167230 */ /* 0x010fc80000004100 */
[----:B------:R-:W4:Y:S01]  /*02c0*/  MUFU.RCP R21, R22 ;  /* 0x0000001600157308 */ /* 0x000f220000001000 */
[----:B-----5:R-:W-:-:S05]  /*02d0*/  HADD2.F32 R27, -RZ, -R12.H0_H0 ;  /* 0xa000000cff1b7230 */ /* 0x020fca0000004100 */
[----:B----4-:R-:W-:-:S05]  /*02e0*/  FMUL R20, R21, R27 ;  /* 0x0000001b15147220 */ /* 0x010fca0000400000 */
[----:B------:R-:W-:Y:S01]  /*02f0*/  F2FP.F16.F32.PACK_AB R13, RZ, R20 ;  /* 0x00000014ff0d723e */ /* 0x000fe200000000ff */
[----:B------:R-:W-:-:S04]  /*0300*/  HADD2 R23, R12.H0_H0, -R15.H0_H0 ;  /* 0xa000000f0c177230 */ /* 0x000fc80000000800 */
[C---:B------:R-:W-:Y:S02]  /*0310*/  HSETP2.GEU.AND P1, PT, |R13|.reuse.H0_H0, 8.523464202880859375e-06, 8.523464202880859375e-06, PT ;  /* 0x008f008f0d007434 */ /* 0x040fe40003f2ea00 */
[----:B------:R-:W-:Y:S01]  /*0320*/  HSETP2.GT.AND P0, PT, |R13|.H0_H0, RZ.H0_H0, PT ;  /* 0x200000ff0d007234 */ /* 0x000fe20003f04a00 */
[----:B------:R-:W-:-:S04]  /*0330*/  HADD2.F32 R23, -RZ, R23.H0_H0 ;  /* 0x20000017ff177230 */ /* 0x000fc80000004100 */
[----:B------:R-:W-:Y:S01]  /*0340*/  PLOP3.LUT P2, PT, P1, P0, PT, 0xf2, 0x2f ;  /* 0x00000000002f781c */ /* 0x000fe20000f41e72 */
[----:B0-----:R-:W-:-:S05]  /*0350*/  FMUL R24, R23, R21 ;  /* 0x0000001517187220 */ /* 0x001fca0000400000 */
[----:B------:R-:W-:Y:S01]  /*0360*/  F2FP.F16.F32.PACK_AB R16, RZ, R24 ;  /* 0x00000018ff10723e */ /* 0x000fe200000000ff */
[----:B--2---:R-:W-:-:S04]  /*0370*/  HADD2 R14, R7.H0_H0, -R14.H0_H0 ;  /* 0xa000000e070e7230 */ /* 0x004fc80000000800 */
[C---:B------:R-:W-:Y:S02]  /*0380*/  HSETP2.GEU.AND P1, PT, |R16|.reuse.H0_H0, 8.523464202880859375e-06, 8.523464202880859375e-06, PT ;  /* 0x008f008f10007434 */ /* 0x040fe40003f2ea00 */
[----:B-1----:R-:W-:Y:S01]  /*0390*/  @!P2 FFMA R18, -R22, R20, R27 ;  /* 0x000000141612a223 */ /* 0x002fe2000000011b */
[----:B------:R-:W-:-:S03]  /*03a0*/  HSETP2.GT.AND P0, PT, |R16|.H0_H0, RZ.H0_H0, PT ;  /* 0x200000ff10007234 */ /* 0x000fc60003f04a00 */
[----:B------:R-:W-:Y:S02]  /*03b0*/  @!P2 FFMA R18, R21, R18, R20 ;  /* 0x000000121512a223 */ /* 0x000fe40000000014 */
[----:B------:R-:W-:Y:S01]  /*03c0*/  PLOP3.LUT P3, PT, P1, P0, PT, 0xf2, 0x2f ;  /* 0x00000000002f781c */ /* 0x000fe20000f61e72 */
[----:B------:R-:W-:Y:S02]  /*03d0*/  HADD2.F32 R19, -RZ, R14.H0_H0 ;  /* 0x2000000eff137230 */ /* 0x000fe40000004100 */
[----:B------:R-:W-:-:S03]  /*03e0*/  @!P2 F2FP.F16.F32.PACK_AB R13, RZ, R18 ;  /* 0x00000012ff0da23e */ /* 0x000fc600000000ff */
[----:B------:R-:W-:Y:S02]  /*03f0*/  F2FP.F16.F32.PACK_AB R20, RZ, R19 ;  /* 0x00000013ff14723e */ /* 0x000fe400000000ff */
[----:B------:R-:W-:Y:S02]  /*0400*/  HMUL2 R17, R13.H0_H0, -4, -4 ;  /* 0xc400c4000d117832 */ /* 0x000fe40000000800 */
[----:B------:R-:W-:Y:S01]  /*0410*/  HADD2 R13, R0.H0_H0, -R7.H0_H0 ;  /* 0xa0000007000d7230 */ /* 0x000fe20000000800 */
[C---:B------:R-:W-:Y:S02]  /*0420*/  HSETP2.GEU.AND P1, PT, |R20|.reuse.H0_H0, 8.523464202880859375e-06, 8.523464202880859375e-06, PT ;  /* 0x008f008f14007434 */ /* 0x040fe40003f2ea00 */
[----:B------:R-:W-:Y:S02]  /*0430*/  HADD2.F32 R0, -RZ, R17.H0_H0 ;  /* 0x20000011ff007230 */ /* 0x000fe40000004100 */
[----:B------:R-:W-:Y:S01]  /*0440*/  @!P3 FFMA R23, -R22, R24, R23 ;  /* 0x000000181617b223 */ /* 0x000fe20000000117 */
[----:B------:R-:W-:Y:S01]  /*0450*/  HADD2.F32 R18, -RZ, R13.H0_H0 ;  /* 0x2000000dff127230 */ /* 0x000fe20000004100 */
[----:B------:R-:W-:-:S02]  /*0460*/  HSETP2.GT.AND P0, PT, |R20|.H0_H0, RZ.H0_H0, PT ;  /* 0x200000ff14007234 */ /* 0x000fc40003f04a00 */
[----:B------:R-:W-:Y:S01]  /*0470*/  @!P3 FFMA R24, R21, R23, R24 ;  /* 0x000000171518b223 */ /* 0x000fe20000000018 */
[----:B------:R-:W-:Y:S01]  /*0480*/  FFMA R25, R0, 1.4426950216293334961, -RZ ;  /* 0x3fb8aa3b00197823 */ /* 0x000fe200000008ff */
[----:B------:R-:W-:Y:S02]  /*0490*/  F2FP.F16.F32.PACK_AB R23, RZ, R18 ;  /* 0x00000012ff17723e */ /* 0x000fe400000000ff */
[----:B------:R-:W-:Y:S02]  /*04a0*/  PLOP3.LUT P0, PT, P1, P0, PT, 0xf2, 0x2f ;  /* 0x00000000002f781c */ /* 0x000fe40000f01e72 */
[----:B------:R-:W-:Y:S01]  /*04b0*/  @!P3 F2FP.F16.F32.PACK_AB R16, RZ, R24 ;  /* 0x00000018ff10b23e */ /* 0x000fe200000000ff */
[----:B------:R-:W0:Y:S01]  /*04c0*/  MUFU.EX2 R25, R25 ;  /* 0x0000001900197308 */ /* 0x000e220000000800 */
[C---:B------:R-:W-:Y:S02]  /*04d0*/  HSETP2.GEU.AND P2, PT, |R23|.reuse.H0_H0, 8.523464202880859375e-06, 8.523464202880859375e-06, PT ;  /* 0x008f008f17007434 */ /* 0x040fe40003f4ea00 */
[----:B------:R-:W-:Y:S01]  /*04e0*/  HSETP2.GT.AND P1, PT, |R23|.H0_H0, RZ.H0_H0, PT ;  /* 0x200000ff17007234 */ /* 0x000fe20003f24a00 */
[----:B------:R-:W-:-:S04]  /*04f0*/  HMUL2 R16, R16.H0_H0, -4, -4 ;  /* 0xc400c40010107832 */ /* 0x000fc80000000800 */
[----:B------:R-:W-:Y:S01]  /*0500*/  PLOP3.LUT P1, PT, P2, P1, PT, 0xf2, 0x2f ;  /* 0x00000000002f781c */ /* 0x000fe20001723e72 */
[----:B------:R-:W-:Y:S02]  /*0510*/  HADD2.F32 R0, -RZ, R16.H0_H0 ;  /* 0x20000010ff007230 */ /* 0x000fe40000004100 */
[----:B------:R-:W-:Y:S01]  /*0520*/  @!P0 FFMA R24, R19, -1, R19 ;  /* 0xbf80000013188823 */ /* 0x000fe20000000013 */
[----:B------:R-:W-:-:S03]  /*0530*/  HSETP2.EQ.AND P2, P3, R17.H0_H0, 0.0226898193359375, 0.007297515869140625, PT ;  /* 0x25cf1f7911007434 */ /* 0x000fc60003b42800 */
[----:B------:R-:W-:Y:S01]  /*0540*/  @!P0 FFMA R26, R24, 1, R19 ;  /* 0x3f800000181a8823 */ /* 0x000fe20000000013 */
[----:B------:R-:W-:Y:S01]  /*0550*/  FFMA R19, R0, 1.4426950216293334961, -RZ ;  /* 0x3fb8aa3b00137823 */ /* 0x000fe200000008ff */
[----:B0-----:R-:W-:Y:S02]  /*0560*/  F2FP.F16.F32.PACK_AB R24, RZ, R25 ;  /* 0x00000019ff18723e */ /* 0x001fe400000000ff */
[----:B------:R-:W-:Y:S02]  /*0570*/  SEL R25, RZ, 0x3c00, !P2 ;  /* 0x00003c00ff197807 */ /* 0x000fe40005000000 */
[--C-:B------:R-:W-:Y:S01]  /*0580*/  @!P1 FFMA R27, R18, -1, R18.reuse ;  /* 0xbf800000121b9823 */ /* 0x100fe20000000012 */
[----:B------:R-:W-:Y:S01]  /*0590*/  @!P0 F2FP.F16.F32.PACK_AB R20, RZ, R26 ;  /* 0x0000001aff14823e */ /* 0x000fe200000000ff */
[----:B------:R-:W0:Y:S01]  /*05a0*/  MUFU.EX2 R19, R19 ;  /* 0x0000001300137308 */ /* 0x000e220000000800 */
[----:B------:R-:W-:Y:S01]  /*05b0*/  HSETP2.EQ.AND P2, P5, R17.H0_H0, -2.966796875, -2.615234375, PT ;  /* 0xc1efc13b11007434 */ /* 0x000fe20003d42800 */
[--C-:B------:R-:W-:Y:S01]  /*05c0*/  @!P1 FFMA R27, R27, 1, R18.reuse ;  /* 0x3f8000001b1b9823 */ /* 0x100fe20000000012 */
[----:B------:R-:W-:Y:S01]  /*05d0*/  HFMA2 R24, R25.H0_H0, -0.0009765625, -0.0009765625, R24.H0_H0 ;  /* 0x9400940019187831 */ /* 0x000fe20000040818 */
[----:B------:R-:W-:Y:S01]  /*05e0*/  SEL R25, RZ, 0x3c00, !P3 ;  /* 0x00003c00ff197807 */ /* 0x000fe20005800000 */
[----:B------:R-:W-:Y:S01]  /*05f0*/  HMUL2 R17, R20.H0_H0, -4, -4 ;  /* 0xc400c40014117832 */ /* 0x000fe20000000800 */
[----:B------:R-:W-:-:S02]  /*0600*/  PRMT R18, R23, 0x7610, R18 ;  /* 0x0000761017127816 */ /* 0x000fc40000000012 */
[----:B------:R-:W-:Y:S01]  /*0610*/  @!P1 F2FP.F16.F32.PACK_AB R18, RZ, R27 ;  /* 0x0000001bff12923e */ /* 0x000fe200000000ff */
[----:B------:R-:W-:Y:S01]  /*0620*/  HFMA2 R24, R25.H0_H0, -0.0009765625, -0.0009765625, R24.H0_H0 ;  /* 0x9400940019187831 */ /* 0x000fe20000040818 */
[----:B------:R-:W-:Y:S01]  /*0630*/  SEL R23, RZ, 0x3c00, !P2 ;  /* 0x00003c00ff177807 */ /* 0x000fe20005000000 */
[----:B------:R-:W-:Y:S02]  /*0640*/  HADD2.F32 R0, -RZ, R17.H0_H0 ;  /* 0x20000011ff007230 */ /* 0x000fe40000004100 */
[----:B------:R-:W-:Y:S02]  /*0650*/  HMUL2 R18, R18.H0_H0, -4, -4 ;  /* 0xc400c40012127832 */ /* 0x000fe40000000800 */
[----:B------:R-:W-:Y:S01]  /*0660*/  HFMA2 R23, R23.H0_H0, 6.103515625e-05, 6.103515625e-05, R24.H0_H0 ;  /* 0x0400040017177831 */ /* 0x000fe20000040818 */
[----:B------:R-:W-:Y:S01]  /*0670*/  SEL R24, RZ, 0x3c00, !P5 ;  /* 0x00003c00ff187807 */ /* 0x000fe20006800000 */
[----:B------:R-:W-:Y:S01]  /*0680*/  FFMA R26, R0, 1.4426950216293334961, -RZ ;  /* 0x3fb8aa3b001a7823 */ /* 0x000fe200000008ff */
[----:B------:R-:W-:Y:S01]  /*0690*/  HSETP2.EQ.AND P0, P1, R16.H0_H0, 0.0226898193359375, 0.007297515869140625, PT ;  /* 0x25cf1f7910007434 */ /* 0x000fe20003902800 */
[----:B------:R-:W-:Y:S01]  /*06a0*/  HADD2.F32 R0, -RZ, R18.H0_H0 ;  /* 0x20000012ff007230 */ /* 0x000fe20000004100 */
[----:B0-----:R-:W-:Y:S01]  /*06b0*/  F2FP.F16.F32.PACK_AB R20, RZ, R19 ;  /* 0x00000013ff14723e */ /* 0x001fe200000000ff */
[----:B------:R-:W-:Y:S01]  /*06c0*/  HFMA2 R24, R24.H0_H0, 3.0517578125e-05, 3.0517578125e-05, R23.H0_H0 ;  /* 0x0200020018187831 */ /* 0x000fe20000040817 */
[----:B------:R-:W0:Y:S01]  /*06d0*/  MUFU.EX2 R19, R26 ;  /* 0x0000001a00137308 */ /* 0x000e220000000800 */
[----:B------:R-:W-:-:S02]  /*06e0*/  SEL R23, RZ, 0x3c00, !P0 ;  /* 0x00003c00ff177807 */ /* 0x000fc40004000000 */
[----:B------:R-:W-:Y:S01]  /*06f0*/  HSETP2.EQ.AND P0, P2, R16.H0_H0, -2.966796875, -2.615234375, PT ;  /* 0xc1efc13b10007434 */ /* 0x000fe20003a02800 */
[----:B------:R-:W-:Y:S01]  /*0700*/  FFMA R16, R0, 1.4426950216293334961, -RZ ;  /* 0x3fb8aa3b00107823 */ /* 0x000fe200000008ff */
[----:B------:R-:W-:Y:S01]  /*0710*/  HADD2.F32 R24, -RZ, R24.H0_H0 ;  /* 0x20000018ff187230 */ /* 0x000fe20000004100 */
[----:B------:R-:W-:Y:S01]  /*0720*/  SEL R25, RZ, 0x3c00, !P1 ;  /* 0x00003c00ff197807 */ /* 0x000fe20004800000 */
[----:B------:R-:W-:Y:S01]  /*0730*/  HFMA2 R20, R23.H0_H0, -0.0009765625, -0.0009765625, R20.H0_H0 ;  /* 0x9400940017147831 */ /* 0x000fe20000040814 */
[----:B------:R-:W-:Y:S02]  /*0740*/  SEL R23, RZ, 0x3c00, !P0 ;  /* 0x00003c00ff177807 */ /* 0x000fe40004000000 */
[----:B------:R-:W1:Y:S01]  /*0750*/  MUFU.EX2 R16, R16 ;  /* 0x0000001000107308 */ /* 0x000e620000000800 */
[----:B------:R-:W-:Y:S01]  /*0760*/  F2FP.F16.F32.PACK_AB R24, RZ, R24 ;  /* 0x00000018ff18723e */ /* 0x000fe200000000ff */
[----:B------:R-:W-:Y:S01]  /*0770*/  HFMA2 R20, R25.H0_H0, -0.0009765625, -0.0009765625, R20.H0_H0 ;  /* 0x9400940019147831 */ /* 0x000fe20000040814 */
[----:B------:R-:W-:-:S03]  /*0780*/  HSETP2.EQ.AND P0, P1, R17.H0_H0, 0.0226898193359375, 0.007297515869140625, PT ;  /* 0x25cf1f7911007434 */ /* 0x000fc60003902800 */
[----:B------:R-:W-:Y:S01]  /*0790*/  HFMA2 R0, R23.H0_H0, 6.103515625e-05, 6.103515625e-05, R20.H0_H0 ;  /* 0x0400040017007831 */ /* 0x000fe20000040814 */
[----:B0-----:R-:W-:Y:S01]  /*07a0*/  F2FP.F16.F32.PACK_AB R19, RZ, R19 ;  /* 0x00000013ff13723e */ /* 0x001fe200000000ff */
[----:B------:R-:W-:Y:S01]  /*07b0*/  HADD2 R24, R24.H0_H0, 1, 1 ;  /* 0x3c003c0018187430 */ /* 0x000fe20000000800 */
[----:B------:R-:W-:Y:S02]  /*07c0*/  SEL R20, RZ, 0x3c00, !P0 ;  /* 0x00003c00ff147807 */ /* 0x000fe40004000000 */
[----:B------:R-:W-:Y:S02]  /*07d0*/  SEL R23, RZ, 0x3c00, !P2 ;  /* 0x00003c00ff177807 */ /* 0x000fe40005000000 */
[----:B------:R-:W-:Y:S01]  /*07e0*/  HSETP2.EQ.AND P2, P3, R17.H0_H0, -2.966796875, -2.615234375, PT ;  /* 0xc1efc13b11007434 */ /* 0x000fe20003b42800 */
[----:B------:R-:W-:Y:S01]  /*07f0*/  HADD2.F32 R24, -RZ, R24.H0_H0 ;  /* 0x20000018ff187230 */ /* 0x000fe20000004100 */
[----:B------:R-:W-:Y:S01]  /*0800*/  SEL R26, RZ, 0x3c00, !P1 ;  /* 0x00003c00ff1a7807 */ /* 0x000fe20004800000 */
[----:B------:R-:W-:Y:S01]  /*0810*/  HFMA2 R19, R20.H0_H0, -0.0009765625, -0.0009765625, R19.H0_H0 ;  /* 0x9400940014137831 */ /* 0x000fe20000040813 */
[----:B------:R-:W-:Y:S01]  /*0820*/  HSETP2.EQ.AND P0, P1, R18.H0_H0, 0.0226898193359375, 0.007297515869140625, PT ;  /* 0x25cf1f7912007434 */ /* 0x000fe20003902800 */
[----:B------:R-:W-:Y:S01]  /*0830*/  HFMA2 R0, R23.H0_H0, 3.0517578125e-05, 3.0517578125e-05, R0.H0_H0 ;  /* 0x0200020017007831 */ /* 0x000fe20000040800 */
[----:B------:R-:W-:Y:S01]  /*0840*/  SEL R23, RZ, 0x3c00, !P2 ;  /* 0x00003c00ff177807 */ /* 0x000fe20005000000 */
[----:B------:R-:W-:Y:S01]  /*0850*/  HFMA2 R26, R26.H0_H0, -0.0009765625, -0.0009765625, R19.H0_H0 ;  /* 0x940094001a1a7831 */ /* 0x000fe20000040813 */
[----:B------:R-:W-:-:S02]  /*0860*/  F2FP.F16.F32.PACK_AB R17, RZ, R24 ;  /* 0x00000018ff11723e */ /* 0x000fc400000000ff */
[----:B-1----:R-:W-:Y:S02]  /*0870*/  F2FP.F16.F32.PACK_AB R16, RZ, R16 ;  /* 0x00000010ff10723e */ /* 0x002fe400000000ff */
[----:B------:R-:W-:Y:S01]  /*0880*/  SEL R19, RZ, 0x3c00, !P0 ;  /* 0x00003c00ff137807 */ /* 0x000fe20004000000 */
[----:B------:R-:W-:Y:S01]  /*0890*/  HFMA2 R26, R23.H0_H0, 6.103515625e-05, 6.103515625e-05, R26.H0_H0 ;  /* 0x04000400171a7831 */ /* 0x000fe2000004081a */
[----:B------:R-:W-:Y:S02]  /*08a0*/  SEL R25, RZ, 0x3c00, !P3 ;  /* 0x00003c00ff197807 */ /* 0x000fe40005800000 */
[----:B------:R-:W-:Y:S01]  /*08b0*/  HSETP2.EQ.AND P0, P2, R18.H0_H0, -2.966796875, -2.615234375, PT ;  /* 0xc1efc13b12007434 */ /* 0x000fe20003a02800 */
[----:B------:R-:W-:Y:S01]  /*08c0*/  HADD2.F32 R18, -RZ, R17.H0_H0 ;  /* 0x20000011ff127230 */ /* 0x000fe20000004100 */
[----:B------:R-:W-:Y:S01]  /*08d0*/  SEL R23, RZ, 0x3c00, !P1 ;  /* 0x00003c00ff177807 */ /* 0x000fe20004800000 */
[----:B------:R-:W-:Y:S02]  /*08e0*/  HFMA2 R16, R19.H0_H0, -0.0009765625, -0.0009765625, R16.H0_H0 ;  /* 0x9400940013107831 */ /* 0x000fe40000040810 */
[----:B------:R-:W-:-:S02]  /*08f0*/  HADD2.F32 R0, -RZ, R0.H0_H0 ;  /* 0x20000000ff007230 */ /* 0x000fc40000004100 */
[----:B------:R-:W-:Y:S01]  /*0900*/  HFMA2 R26, R25.H0_H0, 3.0517578125e-05, 3.0517578125e-05, R26.H0_H0 ;  /* 0x02000200191a7831 */ /* 0x000fe2000004081a */
[----:B------:R-:W-:Y:S01]  /*0910*/  SEL R17, RZ, 0x3c00, !P0 ;  /* 0x00003c00ff117807 */ /* 0x000fe20004000000 */
[----:B------:R-:W0:Y:S01]  /*0920*/  MUFU.RCP R25, R18 ;  /* 0x0000001200197308 */ /* 0x000e220000001000 */
[----:B------:R-:W-:Y:S01]  /*0930*/  HFMA2 R16, R23.H0_H0, -0.0009765625, -0.0009765625, R16.H0_H0 ;  /* 0x9400940017107831 */ /* 0x000fe20000040810 */
[----:B------:R-:W-:Y:S02]  /*0940*/  SEL R19, RZ, 0x3c00, !P2 ;  /* 0x00003c00ff137807 */ /* 0x000fe40005000000 */
[----:B------:R-:W-:Y:S01]  /*0950*/  F2FP.F16.F32.PACK_AB R0, RZ, R0 ;  /* 0x00000000ff00723e */ /* 0x000fe200000000ff */
[----:B------:R-:W-:Y:S02]  /*0960*/  HFMA2 R16, R17.H0_H0, 6.103515625e-05, 6.103515625e-05, R16.H0_H0 ;  /* 0x0400040011107831 */ /* 0x000fe40000040810 */
[----:B------:R-:W-:Y:S02]  /*0970*/  HADD2.F32 R26, -RZ, R26.H0_H0 ;  /* 0x2000001aff1a7230 */ /* 0x000fe40000004100 */
[----:B------:R-:W-:-:S02]  /*0980*/  HFMA2 R16, R19.H0_H0, 3.0517578125e-05, 3.0517578125e-05, R16.H0_H0 ;  /* 0x0200020013107831 */ /* 0x000fc40000040810 */
[----:B------:R-:W-:Y:S01]  /*0990*/  HADD2 R0, R0.H0_H0, 1, 1 ;  /* 0x3c003c0000007430 */ /* 0x000fe20000000800 */
[----:B------:R-:W-:Y:S02]  /*09a0*/  F2FP.F16.F32.PACK_AB R26, RZ, R26 ;  /* 0x0000001aff1a723e */ /* 0x000fe400000000ff */
[----:B------:R-:W-:Y:S02]  /*09b0*/  HADD2.F32 R16, -RZ, R16.H0_H0 ;  /* 0x20000010ff107230 */ /* 0x000fe40000004100 */
[----:B------:R-:W-:Y:S02]  /*09c0*/  HADD2.F32 R0, -RZ, R0.H0_H0 ;  /* 0x20000000ff007230 */ /* 0x000fe40000004100 */
[----:B------:R-:W-:Y:S01]  /*09d0*/  HADD2 R17, R26.H0_H0, 1, 1 ;  /* 0x3c003c001a117430 */ /* 0x000fe20000000800 */
[----:B0-----:R-:W-:Y:S02]  /*09e0*/  F2FP.F16.F32.PACK_AB R26, RZ, R25 ;  /* 0x00000019ff1a723e */ /* 0x001fe400000000ff */
[----:B------:R-:W-:-:S02]  /*09f0*/  F2FP.F16.F32.PACK_AB R16, RZ, R16 ;  /* 0x00000010ff10723e */ /* 0x000fc400000000ff */
[----:B------:R-:W-:Y:S01]  /*0a00*/  F2FP.F16.F32.PACK_AB R23, RZ, R0 ;  /* 0x00000000ff17723e */ /* 0x000fe200000000ff */
[----:B------:R-:W-:Y:S01]  /*0a10*/  FMUL R24, R21, 4 ;  /* 0x4080000015187820 */ /* 0x000fe20000400000 */
[C---:B------:R-:W-:Y:S01]  /*0a20*/  HSETP2.GEU.AND P3, PT, |R26|.reuse.H0_H0, 8.523464202880859375e-06, 8.523464202880859375e-06, PT ;  /* 0x008f008f1a007434 */ /* 0x040fe20003f6ea00 */
[----:B------:R-:W-:Y:S01]  /*0a30*/  HADD2.F32 R17, -RZ, R17.H0_H0 ;  /* 0x20000011ff117230 */ /* 0x000fe20000004100 */
[----:B------:R-:W-:Y:S01]  /*0a40*/  HSETP2.GT.AND P0, PT, |R26|.H0_H0, RZ.H0_H0, PT ;  /* 0x200000ff1a007234 */ /* 0x000fe20003f04a00 */
[----:B------:R-:W-:Y:S02]  /*0a50*/  HADD2 R16, R16.H0_H0, 1, 1 ;  /* 0x3c003c0010107430 */ /* 0x000fe40000000800 */
[----:B------:R-:W-:Y:S01]  /*0a60*/  HADD2.F32 R23, -RZ, R23.H0_H0 ;  /* 0x20000017ff177230 */ /* 0x000fe20000004100 */
[----:B------:R-:W-:Y:S02]  /*0a70*/  F2FP.F16.F32.PACK_AB R0, RZ, R24 ;  /* 0x00000018ff00723e */ /* 0x000fe400000000ff */
[----:B------:R-:W-:Y:S01]  /*0a80*/  PLOP3.LUT P0, PT, P3, P0, PT, 0xf2, 0x2f ;  /* 0x00000000002f781c */ /* 0x000fe20001f01e72 */
[----:B------:R-:W0:Y:S01]  /*0a90*/  MUFU.RCP R20, R23 ;  /* 0x0000001700147308 */ /* 0x000e220000001000 */
[----:B------:R-:W-:Y:S01]  /*0aa0*/  F2FP.F16.F32.PACK_AB R19, RZ, R17 ;  /* 0x00000011ff13723e */ /* 0x000fe200000000ff */
[----:B------:R-:W-:Y:S01]  /*0ab0*/  HADD2.F32 R17, -RZ, R16.H0_H0 ;  /* 0x20000010ff117230 */ /* 0x000fe20000004100 */
[----:B------:R-:W-:-:S02]  /*0ac0*/  HSETP2.GEU.AND P2, PT, |R0|.H0_H0, 8.523464202880859375e-06, 8.523464202880859375e-06, PT ;  /* 0x008f008f00007434 */ /* 0x000fc40003f4ea00 */
[----:B------:R-:W-:Y:S02]  /*0ad0*/  HSETP2.GT.AND P1, PT, |R0|.H0_H0, RZ.H0_H0, PT ;  /* 0x200000ff00007234 */ /* 0x000fe40003f24a00 */
[----:B------:R-:W-:-:S03]  /*0ae0*/  F2FP.F16.F32.PACK_AB R17, RZ, R17 ;  /* 0x00000011ff11723e */ /* 0x000fc600000000ff */
[----:B------:R-:W-:Y:S02]  /*0af0*/  PLOP3.LUT P1, PT, P2, P1, PT, 0xf2, 0x2f ;  /* 0x00000000002f781c */ /* 0x000fe40001723e72 */
[----:B------:R-:W-:Y:S02]  /*0b00*/  HADD2.F32 R17, -RZ, R17.H0_H0 ;  /* 0x20000011ff117230 */ /* 0x000fe40000004100 */
[----:B------:R-:W-:Y:S01]  /*0b10*/  @!P0 FFMA R28, -R18, R25, 1 ;  /* 0x3f800000121c8423 */ /* 0x000fe20000000119 */
[----:B------:R-:W-:Y:S01]  /*0b20*/  HADD2.F32 R16, -RZ, R19.H0_H0 ;  /* 0x20000013ff107230 */ /* 0x000fe20000004100 */
[----:B------:R-:W1:Y:S02]  /*0b30*/  MUFU.RCP R18, R17 ;  /* 0x0000001100127308 */ /* 0x000e640000001000 */
[----:B------:R-:W-:Y:S01]  /*0b40*/  @!P0 FFMA R27, R25, R28, R25 ;  /* 0x0000001c191b8223 */ /* 0x000fe20000000019 */
[----:B0-----:R-:W-:-:S04]  /*0b50*/  F2FP.F16.F32.PACK_AB R25, RZ, R20 ;  /* 0x00000014ff19723e */ /* 0x001fc800000000ff */
[----:B------:R-:W-:Y:S01]  /*0b60*/  @!P0 F2FP.F16.F32.PACK_AB R26, RZ, R27 ;  /* 0x0000001bff1a823e */ /* 0x000fe200000000ff */
[----:B------:R-:W0:Y:S01]  /*0b70*/  MUFU.RCP R19, R16 ;  /* 0x0000001000137308 */ /* 0x000e220000001000 */
[----:B------:R-:W-:Y:S01]  /*0b80*/  @!P1 FFMA R22, -R22, R24, 4 ;  /* 0x4080000016169423 */ /* 0x000fe20000000118 */
[C---:B------:R-:W-:Y:S02]  /*0b90*/  HSETP2.GEU.AND P2, PT, |R25|.reuse.H0_H0, 8.523464202880859375e-06, 8.523464202880859375e-06, PT ;  /* 0x008f008f19007434 */ /* 0x040fe40003f4ea00 */
[----:B------:R-:W-:Y:S01]  /*0ba0*/  HSETP2.GT.AND P0, PT, |R25|.H0_H0, RZ.H0_H0, PT ;  /* 0x200000ff19007234 */ /* 0x000fe20003f04a00 */
[----:B------:R-:W-:Y:S01]  /*0bb0*/  @!P1 FFMA R21, R21, R22, R24 ;  /* 0x0000001615159223 */ /* 0x000fe20000000018 */
[----:B------:R-:W-:-:S03]  /*0bc0*/  PRMT R7, R7, 0x5410, R0 ;  /* 0x0000541007077816 */ /* 0x000fc60000000000 */
[----:B------:R-:W-:Y:S02]  /*0bd0*/  PLOP3.LUT P0, PT, P2, P0, PT, 0xf2, 0x2f ;  /* 0x00000000002f781c */ /* 0x000fe40001701e72 */
[----:B------:R-:W-:Y:S02]  /*0be0*/  @!P1 F2FP.F16.F32.PACK_AB R0, RZ, R21 ;  /* 0x00000015ff00923e */ /* 0x000fe400000000ff */
[----:B-1----:R-:W-:Y:S02]  /*0bf0*/  F2FP.F16.F32.PACK_AB R21, RZ, R18 ;  /* 0x00000012ff15723e */ /* 0x002fe400000000ff */
[----:B0-----:R-:W-:-:S03]  /*0c00*/  F2FP.F16.F32.PACK_AB R22, RZ, R19 ;  /* 0x00000013ff16723e */ /* 0x001fc600000000ff */
[C---:B------:R-:W-:Y:S02]  /*0c10*/  HSETP2.GEU.AND P5, PT, |R21|.reuse.H0_H0, 8.523464202880859375e-06, 8.523464202880859375e-06, PT ;  /* 0x008f008f15007434 */ /* 0x040fe40003faea00 */
[----:B------:R-:W-:Y:S02]  /*0c20*/  HSETP2.GT.AND P2, PT, |R21|.H0_H0, RZ.H0_H0, PT ;  /* 0x200000ff15007234 */ /* 0x000fe40003f44a00 */
[----:B------:R-:W-:Y:S01]  /*0c30*/  @!P0 FFMA R23, -R23, R20, 1 ;  /* 0x3f80000017178423 */ /* 0x000fe20000000114 */
[C---:B------:R-:W-:Y:S02]  /*0c40*/  HSETP2.GEU.AND P6, PT, |R22|.reuse.H0_H0, 8.523464202880859375e-06, 8.523464202880859375e-06, PT ;  /* 0x008f008f16007434 */ /* 0x040fe40003fcea00 */
[----:B------:R-:W-:Y:S02]  /*0c50*/  HSETP2.GT.AND P3, PT, |R22|.H0_H0, RZ.H0_H0, PT ;  /* 0x200000ff16007234 */ /* 0x000fe40003f64a00 */
[----:B------:R-:W-:Y:S01]  /*0c60*/  PLOP3.LUT P2, PT, P5, P2, PT, 0xf2, 0x2f ;  /* 0x00000000002f781c */ /* 0x000fe20002f45e72 */
[----:B------:R-:W-:Y:S01]  /*0c70*/  @!P0 FFMA R23, R20, R23, R20 ;  /* 0x0000001714178223 */ /* 0x000fe20000000014 */
[----:B------:R-:W-:-:S02]  /*0c80*/  @!P1 PRMT R7, R7, 0x5410, R0 ;  /* 0x0000541007079816 */ /* 0x000fc40000000000 */
[----:B------:R-:W-:Y:S02]  /*0c90*/  PLOP3.LUT P1, PT, P6, P3, PT, 0xf2, 0x2f ;  /* 0x00000000002f781c */ /* 0x000fe40003727e72 */
[----:B------:R-:W-:Y:S02]  /*0ca0*/  @!P0 F2FP.F16.F32.PACK_AB R25, RZ, R23 ;  /* 0x00000017ff19823e */ /* 0x000fe400000000ff */
[----:B------:R-:W-:Y:S01]  /*0cb0*/  HSETP2.GT.AND P0, PT, R13.H0_H0, RZ.H0_H0, PT ;  /* 0x200000ff0d007234 */ /* 0x000fe20003f04800 */
[----:B------:R-:W-:Y:S01]  /*0cc0*/  HADD2 R24, -R26.H0_H0, 1, 1 ;  /* 0x3c003c001a187430 */ /* 0x000fe20000000900 */
[----:B------:R-:W-:Y:S01]  /*0cd0*/  MOV R27, 0x4400 ;  /* 0x00004400001b7802 */ /* 0x000fe20000000f00 */
[C---:B------:R-:W-:Y:S01]  /*0ce0*/  HADD2 R13, -R25.reuse.H0_H0, 1, 1 ;  /* 0x3c003c00190d7430 */ /* 0x040fe20000000900 */
[----:B------:R-:W-:Y:S01]  /*0cf0*/  HSETP2.LT.AND P3, PT, RZ.H0_H0, 4, 4, PT ;  /* 0x44004400ff007434 */ /* 0x000fe20003f61800 */
[----:B------:R-:W-:Y:S01]  /*0d00*/  @!P2 FFMA R17, -R17, R18, 1 ;  /* 0x3f8000001111a423 */ /* 0x000fe20000000112 */
[----:B------:R-:W-:Y:S01]  /*0d10*/  HSETP2.GT.AND P6, PT, R14.H0_H0, RZ.H0_H0, PT ;  /* 0x200000ff0e007234 */ /* 0x000fe20003fc4800 */
[----:B------:R-:W-:Y:S01]  /*0d20*/  HMUL2 R24, R26.H0_H0, R24.H0_H0 ;  /* 0x200000181a187232 */ /* 0x000fe20000000800 */
[----:B------:R-:W-:Y:S01]  /*0d30*/  PRMT R0, R0, 0x5410, R27 ;  /* 0x0000541000007816 */ /* 0x000fe2000000001b */
[----:B------:R-:W-:Y:S01]  /*0d40*/  HADD2 R26, R12.H0_H0, -R15.H0_H0 ;  /* 0xa000000f0c1a7230 */ /* 0x000fe20000000800 */
[----:B------:R-:W-:Y:S01]  /*0d50*/  PLOP3.LUT P3, PT, P4, P3, PT, 0x2f, 0xf2 ;  /* 0x0000000000f2781c */ /* 0x000fe20002766577 */
[----:B------:R-:W-:Y:S01]  /*0d60*/  @!P1 FFMA R16, -R16, R19, 1 ;  /* 0x3f80000010109423 */ /* 0x000fe20000000113 */
[----:B------:R-:W-:Y:S01]  /*0d70*/  @!P2 FFMA R17, R18, R17, R18 ;  /* 0x000000111211a223 */ /* 0x000fe20000000012 */
[----:B------:R-:W-:Y:S01]  /*0d80*/  HMUL2 R14, R25.H0_H0, R13.H0_H0 ;  /* 0x2000000d190e7232 */ /* 0x000fe20000000800 */
[----:B------:R-:W-:Y:S01]  /*0d90*/  PRMT R25, RZ, 0x7610, R25 ;  /* 0x00007610ff197816 */ /* 0x000fe20000000019 */
[----:B------:R-:W-:Y:S01]  /*0da0*/  @!P1 FFMA R19, R19, R16, R19 ;  /* 0x0000001013139223 */ /* 0x000fe20000000013 */
[----:B------:R-:W-:Y:S01]  /*0db0*/  @P0 HADD2 R25, -RZ.H0_H0, 1, 1 ;  /* 0x3c003c00ff190430 */ /* 0x000fe20000000900 */
[----:B------:R-:W-:Y:S01]  /*0dc0*/  HSETP2.GE.AND P5, PT, R26.H0_H0, RZ.H0_H0, PT ;  /* 0x200000ff1a007234 */ /* 0x000fe20003fa6800 */
[----:B------:R-:W-:Y:S01]  /*0dd0*/  HMUL2 R28, R0.H0_H0, R14.H0_H0 ;  /* 0x2000000e001c7232 */ /* 0x000fe20000000800 */
[----:B------:R-:W-:Y:S01]  /*0de0*/  @!P2 F2FP.F16.F32.PACK_AB R21, RZ, R17 ;  /* 0x00000011ff15a23e */ /* 0x000fe200000000ff */
[----:B------:R-:W-:Y:S01]  /*0df0*/  HMUL2 R24, R7.H1_H1, R24.H0_H0 ;  /* 0x2000001807187232 */ /* 0x000fe20000000c00 */
[----:B------:R-:W-:Y:S01]  /*0e00*/  PRMT R13, RZ, 0x7610, R13 ;  /* 0x00007610ff0d7816 */ /* 0x000fe2000000000d */
[----:B------:R-:W-:Y:S01]  /*0e10*/  @P6 HADD2 R13, -RZ.H0_H0, 1, 1 ;  /* 0x3c003c00ff0d6430 */ /* 0x000fe20000000900 */
[----:B------:R-:W-:Y:S01]  /*0e20*/  @!P1 F2FP.F16.F32.PACK_AB R22, RZ, R19 ;  /* 0x00000013ff16923e */ /* 0x000fe200000000ff */
[----:B------:R-:W-:Y:S01]  /*0e30*/  HMUL2 R25, R28.H0_H0, R25.H0_H0 ;  /* 0x200000191c197232 */ /* 0x000fe20000000800 */
[----:B------:R-:W-:Y:S01]  /*0e40*/  HSETP2.GT.AND P0, PT, -R12.H0_H0, RZ.H0_H0, PT ;  /* 0x200000ff0c007234 */ /* 0x000fe20003f04900 */
[----:B------:R-:W-:-:S02]  /*0e50*/  HADD2 R27, -R21.H0_H0, 1, 1 ;  /* 0x3c003c00151b7430 */ /* 0x000fc40000000900 */
[----:B------:R-:W-:Y:S01]  /*0e60*/  IMAD.MOV.U32 R23, RZ, RZ, 0x4400 ;  /* 0x00004400ff177424 */ /* 0x000fe200078e00ff */
[----:B------:R-:W-:Y:S01]  /*0e70*/  PRMT R20, R24, 0x5410, R15 ;  /* 0x0000541018147816 */ /* 0x000fe2000000000f */
[C---:B------:R-:W-:Y:S01]  /*0e80*/  HADD2 R26, -R22.reuse.H0_H0, 1, 1 ;  /* 0x3c003c00161a7430 */ /* 0x040fe20000000900 */
[----:B------:R-:W-:Y:S01]  /*0e90*/  @!P3 F2FP.F16.F32.PACK_AB R23, RZ, R6 ;  /* 0x00000006ff17b23e */ /* 0x000fe200000000ff */
[----:B------:R-:W-:Y:S01]  /*0ea0*/  HMUL2 R21, R21.H0_H0, R27.H0_H0 ;  /* 0x2000001b15157232 */ /* 0x000fe20000000800 */
[----:B------:R-:W-:Y:S01]  /*0eb0*/  PRMT R13, R10, 0x5432, R13 ;  /* 0x000054320a0d7816 */ /* 0x000fe2000000000d */
[----:B------:R-:W0:Y:S01]  /*0ec0*/  LDC.64 R18, c[0x0][0x388] ;  /* 0x0000e200ff127b82 */ /* 0x000e220000000a00 */
[----:B---3--:R-:W-:Y:S01]  /*0ed0*/  PRMT R25, R25, 0x5410, R11 ;  /* 0x0000541019197816 */ /* 0x008fe2000000000b */
[----:B------:R-:W-:Y:S01]  /*0ee0*/  HMUL2 R26, R22.H0_H0, R26.H0_H0 ;  /* 0x2000001a161a7232 */ /* 0x000fe20000000800 */
[----:B------:R-:W-:Y:S01]  /*0ef0*/  PRMT R24, RZ, 0x7610, R24 ;  /* 0x00007610ff187816 */ /* 0x000fe20000000018 */
[----:B------:R-:W-:Y:S01]  /*0f00*/  @P5 HADD2 R24, -RZ.H0_H0, 1, 1 ;  /* 0x3c003c00ff185430 */ /* 0x000fe20000000900 */
[----:B------:R-:W-:Y:S01]  /*0f10*/  @!P3 PRMT R0, R0, 0x5410, R23 ;  /* 0x000054100000b816 */ /* 0x000fe20000000017 */
[----:B------:R-:W-:-:S02]  /*0f20*/  HMUL2 R21, R23.H0_H0, R21.H0_H0 ;  /* 0x2000001517157232 */ /* 0x000fc40000000800 */
[----:B------:R-:W1:Y:S01]  /*0f30*/  LDC.64 R16, c[0x0][0x390] ;  /* 0x0000e400ff107b82 */ /* 0x000e620000000a00 */
[----:B------:R-:W-:Y:S01]  /*0f40*/  HFMA2 R13, R20, -R13.H0_NH1, R25 ;  /* 0x8000000d140d7231 */ /* 0x000fe20000400019 */
[----:B------:R-:W-:Y:S01]  /*0f50*/  PRMT R22, RZ, 0x7610, R22 ;  /* 0x00007610ff167816 */ /* 0x000fe20000000016 */
[----:B------:R-:W-:Y:S02]  /*0f60*/  @P0 HADD2 R22, -RZ.H0_H0, 1, 1 ;  /* 0x3c003c00ff160430 */ /* 0x000fe40000000900 */
[----:B------:R-:W-:-:S03]  /*0f70*/  HMUL2 R21, R24.H0_H0, R21.H0_H0 ;  /* 0x2000001518157232 */ /* 0x000fc60000000800 */
[----:B------:R-:W2:Y:S01]  /*0f80*/  LDC.64 R14, c[0x0][0x3c8] ;  /* 0x0000f200ff0e7b82 */ /* 0x000ea20000000a00 */
[----:B------:R-:W-:Y:S02]  /*0f90*/  HMUL2 R26, R0.H1_H1, R26.H0_H0 ;  /* 0x2000001a001a7232 */ /* 0x000fe40000000c00 */
[----:B------:R-:W-:Y:S01]  /*0fa0*/  HADD2 R20, R13.H1_H1, R10.H0_H0 ;  /* 0x2000000a0d147230 */ /* 0x000fe20000000c00 */
[----:B------:R-:W-:Y:S02]  /*0fb0*/  PRMT R21, R21, 0x7610, R10 ;  /* 0x0000761015157816 */ /* 0x000fe4000000000a */
[----:B------:R-:W-:Y:S02]  /*0fc0*/  PRMT R26, R26, 0x5410, R13 ;  /* 0x000054101a1a7816 */ /* 0x000fe4000000000d */
[----:B------:R-:W-:-:S05]  /*0fd0*/  PRMT R22, R22, 0x5410, R20 ;  /* 0x0000541016167816 */ /* 0x000fca0000000014 */
[----:B------:R-:W-:Y:S02]  /*0fe0*/  HFMA2 R13, R22, R26, R21 ;  /* 0x0000001a160d7231 */ /* 0x000fe40000000015 */
[----:B0-----:R-:W-:-:S04]  /*0ff0*/  IMAD.WIDE R18, R8, 0x2, R18 ;  /* 0x0000000208127825 */ /* 0x001fc800078e0212 */
[C---:B-1----:R-:W-:Y:S02]  /*1000*/  IMAD.WIDE R16, R8.reuse, 0x2, R16 ;  /* 0x0000000208107825 */ /* 0x042fe400078e0210 */
[----:B------:R-:W3:Y:S02]  /*1010*/  LDG.E.U16 R18, desc[UR8][R18.64] ;  /* 0x0000000812127981 */ /* 0x000ee4000c1e1500 */
[----:B--2---:R-:W-:Y:S01]  /*1020*/  IMAD.WIDE R14, R8, 0x2, R14 ;  /* 0x00000002080e7825 */ /* 0x004fe200078e020e */
[----:B------:R-:W-:Y:S01]  /*1030*/  PRMT R29, R13, 0x7632, R29 ;  /* 0x000076320d1d7816 */ /* 0x000fe2000000001d */
[----:B------:R-:W3:Y:S04]  /*1040*/  LDG.E.U16 R23, desc[UR8][R16.64] ;  /* 0x0000000810177981 */ /* 0x000ee8000c1e1500 */
[----:B------:R0:W-:Y:S04]  /*1050*/  STG.E.U16 desc[UR8][R14.64], R29 ;  /* 0x0000001d0e007986 */ /* 0x0001e8000c101508 */
[----:B------:R-:W2:Y:S04]  /*1060*/  LDG.E.U16 R21, desc[UR8][R2.64] ;  /* 0x0000000802157981 */ /* 0x000ea8000c1e1500 */
[----:B------:R-:W4:Y:S04]  /*1070*/  LDG.E.U16 R24, desc[UR8][R4.64] ;  /* 0x0000000804187981 */ /* 0x000f28000c1e1500 */
[----:B------:R1:W5:Y:S01]  /*1080*/  LDG.E.U16 R22, desc[UR8][R16.64] ;  /* 0x0000000810167981 */ /* 0x000362000c1e1500 */
[----:B------:R-:W-:-:S05]  /*1090*/  HFMA2 R10, R20.H0_H0, -R13.H0_H0, R10.H0_H0 ;  /* 0xa000000d140a7231 */ /* 0x000fca000004080a */
[----:B------:R-:W-:Y:S01]  /*10a0*/  PRMT R10, R10, 0x7610, R13 ;  /* 0x000076100a0a7816 */ /* 0x000fe2000000000d */
[----:B------:R-:W-:Y:S01]  /*10b0*/  UISETP.GT.U32.AND UP0, UPT, UR6, 0x1, UPT ;  /* 0x000000010600788c */ /* 0x000fe2000bf04070 */
[----:B------:R-:W-:Y:S01]  /*10c0*/  IADD3 R9, PT, PT, R9, -UR5, RZ ;  /* 0x8000000509097c10 */ /* 0x000fe2000fffe0ff */
[----:B------:R-:W-:Y:S01]  /*10d0*/  UIADD3 UR6, UPT, UPT, UR6, -0x1, URZ ;  /* 0xffffffff06067890 */ /* 0x000fe2000fffe0ff */
[----:B--2---:R-:W-:-:S04]  /*10e0*/  HADD2.F32 R26, -RZ, R21.H0_H0 ;  /* 0x20000015ff1a7230 */ /* 0x004fc80000004100 */
[----:B------:R-:W2:Y:S01]  /*10f0*/  MUFU.RCP R25, R26 ;  /* 0x0000001a00197308 */ /* 0x000ea20000001000 */
[----:B------:R-:W-:-:S05]  /*1100*/  HADD2 R12, R12.H0_H0, -R21.H0_H0 ;  /* 0xa00000150c0c7230 */ /* 0x000fca0000000800 */
[----:B------:R-:W-:-:S05]  /*1110*/  HADD2.F32 R27, -RZ, R12.H0_H0 ;  /* 0x2000000cff1b7230 */ /* 0x000fca0000004100 */
[----:B--2---:R-:W-:-:S05]  /*1120*/  FMUL R28, R27, R25 ;  /* 0x000000191b1c7220 */ /* 0x004fca0000400000 */
[----:B------:R-:W-:-:S05]  /*1130*/  F2FP.F16.F32.PACK_AB R0, RZ, R28 ;  /* 0x0000001cff00723e */ /* 0x000fca00000000ff */
[C---:B------:R-:W-:Y:S02]  /*1140*/  HSETP2.GEU.AND P1, PT, |R0|.reuse.H0_H0, 8.523464202880859375e-06, 8.523464202880859375e-06, PT ;  /* 0x008f008f00007434 */ /* 0x040fe40003f2ea00 */
[----:B------:R-:W-:-:S05]  /*1150*/  HSETP2.GT.AND P0, PT, |R0|.H0_H0, RZ.H0_H0, PT ;  /* 0x200000ff00007234 */ /* 0x000fca0003f04a00 */
[----:B------:R-:W-:-:S13]  /*1160*/  PLOP3.LUT P0, PT, P1, P0, PT, 0xf2, 0x2f ;  /* 0x00000000002f781c */ /* 0x000fda0000f01e72 */
[----:B------:R-:W-:-:S04]  /*1170*/  @!P0 FFMA R12, -R26, R28, R27 ;  /* 0x0000001c1a0c8223 */ /* 0x000fc8000000011b */
[----:B------:R-:W-:-:S05]  /*1180*/  @!P0 FFMA R12, R25, R12, R28 ;  /* 0x0000000c190c8223 */ /* 0x000fca000000001c */
[----:B------:R-:W-:-:S05]  /*1190*/  @!P0 F2FP.F16.F32.PACK_AB R0, RZ, R12 ;  /* 0x0000000cff00823e */ /* 0x000fca00000000ff */
[----:B------:R-:W-:-:S05]  /*11a0*/  HMUL2 R12, R0.H0_H0, -4, -4 ;  /* 0xc400c400000c7832 */ /* 0x000fca0000000800 */
[----:B------:R-:W-:-:S05]  /*11b0*/  HADD2.F32 R0, -RZ, R12.H0_H0 ;  /* 0x2000000cff007230 */ /* 0x000fca0000004100 */
[----:B------:R-:W-:-:S06]  /*11c0*/  FFMA R0, R0, 1.4426950216293334961, -RZ ;  /* 0x3fb8aa3b00007823 */ /* 0x000fcc00000008ff */
[----:B------:R-:W2:Y:S01]  /*11d0*/  MUFU.EX2 R0, R0 ;  /* 0x0000000000007308 */ /* 0x000ea20000000800 */
[----:B------:R-:W-:-:S05]  /*11e0*/  HSETP2.EQ.AND P0, P1, R12.H0_H0, 0.0226898193359375, 0.007297515869140625, PT ;  /* 0x25cf1f790c007434 */ /* 0x000fca0003902800 */
[----:B0-----:R-:W-:Y:S02]  /*11f0*/  SEL R15, RZ, 0x3c00, !P0 ;  /* 0x00003c00ff0f7807 */ /* 0x001fe40004000000 */
[----:B------:R-:W-:Y:S02]  /*1200*/  HSETP2.EQ.AND P0, P2, R12.H0_H0, -2.966796875, -2.615234375, PT ;  /* 0xc1efc13b0c007434 */ /* 0x000fe40003a02800 */
[----:B-1----:R-:W-:Y:S02]  /*1210*/  SEL R17, RZ, 0x3c00, !P1 ;  /* 0x00003c00ff117807 */ /* 0x002fe40004800000 */
[----:B--2---:R-:W-:-:S05]  /*1220*/  F2FP.F16.F32.PACK_AB R14, RZ, R0 ;  /* 0x00000000ff0e723e */ /* 0x004fca00000000ff */
[----:B------:R-:W-:Y:S01]  /*1230*/  HFMA2 R14, R15.H0_H0, -0.0009765625, -0.0009765625, R14.H0_H0 ;  /* 0x940094000f0e7831 */ /* 0x000fe2000004080e */
[----:B------:R-:W-:-:S03]  /*1240*/  SEL R15, RZ, 0x3c00, !P0 ;  /* 0x00003c00ff0f7807 */ /* 0x000fc60004000000 */
[----:B------:R-:W-:Y:S01]  /*1250*/  HFMA2 R14, R17.H0_H0, -0.0009765625, -0.0009765625, R14.H0_H0 ;  /* 0x94009400110e7831 */ /* 0x000fe2000004080e */
[----:B------:R-:W-:-:S03]  /*1260*/  SEL R17, RZ, 0x3c00, !P2 ;  /* 0x00003c00ff117807 */ /* 0x000fc60005000000 */
[----:B------:R-:W-:-:S04]  /*1270*/  HFMA2 R14, R15.H0_H0, 6.103515625e-05, 6.103515625e-05, R14.H0_H0 ;  /* 0x040004000f0e7831 */ /* 0x000fc8000004080e */
[----:B------:R-:W-:-:S05]  /*1280*/  HFMA2 R14, R17.H0_H0, 3.0517578125e-05, 3.0517578125e-05, R14.H0_H0 ;  /* 0x02000200110e7831 */ /* 0x000fca000004080e */
[----:B------:R-:W-:-:S05]  /*1290*/  HADD2.F32 R14, -RZ, R14.H0_H0 ;  /* 0x2000000eff0e7230 */ /* 0x000fca0000004100 */
[----:B------:R-:W-:-:S05]  /*12a0*/  F2FP.F16.F32.PACK_AB R14, RZ, R14 ;  /* 0x0000000eff0e723e */ /* 0x000fca00000000ff */
[----:B------:R-:W-:-:S05]  /*12b0*/  HADD2 R14, R14.H0_H0, 1, 1 ;  /* 0x3c003c000e0e7430 */ /* 0x000fca0000000800 */
[----:B------:R-:W-:-:S05]  /*12c0*/  HADD2.F32 R14, -RZ, R14.H0_H0 ;  /* 0x2000000eff0e7230 */ /* 0x000fca0000004100 */
[----:B------:R-:W-:-:S05]  /*12d0*/  F2FP.F16.F32.PACK_AB R14, RZ, R14 ;  /* 0x0000000eff0e723e */ /* 0x000fca00000000ff */
[----:B------:R-:W-:-:S04]  /*12e0*/  HADD2.F32 R16, -RZ, R14.H0_H0 ;  /* 0x2000000eff107230 */ /* 0x000fc80000004100 */
[----:B------:R-:W0:Y:S01]  /*12f0*/  MUFU.RCP R17, R16 ;  /* 0x0000001000117308 */ /* 0x000e220000001000 */
[----:B------:R-:W-:Y:S01]  /*1300*/  FMUL R12, R25, 4 ;  /* 0x40800000190c7820 */ /* 0x000fe20000400000 */
[----:B0-----:R-:W-:-:S05]  /*1310*/  F2FP.F16.F32.PACK_AB R14, RZ, R17 ;  /* 0x00000011ff0e723e */ /* 0x001fca00000000ff */
[C---:B------:R-:W-:Y:S02]  /*1320*/  HSETP2.GEU.AND P1, PT, |R14|.reuse.H0_H0, 8.523464202880859375e-06, 8.523464202880859375e-06, PT ;  /* 0x008f008f0e007434 */ /* 0x040fe40003f2ea00 */
[----:B------:R-:W-:Y:S02]  /*1330*/  HSETP2.GT.AND P0, PT, |R14|.H0_H0, RZ.H0_H0, PT ;  /* 0x200000ff0e007234 */ /* 0x000fe40003f04a00 */
[----:B------:R-:W-:-:S03]  /*1340*/  F2FP.F16.F32.PACK_AB R0, RZ, R12 ;  /* 0x0000000cff00723e */ /* 0x000fc600000000ff */
[----:B------:R-:W-:Y:S02]  /*1350*/  PLOP3.LUT P2, PT, P1, P0, PT, 0xf2, 0x2f ;  /* 0x00000000002f781c */ /* 0x000fe40000f41e72 */
[C---:B------:R-:W-:Y:S02]  /*1360*/  HSETP2.GEU.AND P1, PT, |R0|.reuse.H0_H0, 8.523464202880859375e-06, 8.523464202880859375e-06, PT ;  /* 0x008f008f00007434 */ /* 0x040fe40003f2ea00 */
[----:B------:R-:W-:-:S05]  /*1370*/  HSETP2.GT.AND P0, PT, |R0|.H0_H0, RZ.H0_H0, PT ;  /* 0x200000ff00007234 */ /* 0x000fca0003f04a00 */
[----:B------:R-:W-:-:S04]  /*1380*/  PLOP3.LUT P0, PT, P1, P0, PT, 0xf2, 0x2f ;  /* 0x00000000002f781c */ /* 0x000fc80000f01e72 */
[----:B------:R-:W-:Y:S01]  /*1390*/  @!P2 FFMA R15, -R16, R17, 1 ;  /* 0x3f800000100fa423 */ /* 0x000fe20000000111 */
[----:B----4-:R-:W-:-:S03]  /*13a0*/  HADD2 R24, R24.H0_H0, -R7.H0_H0 ;  /* 0xa000000718187230 */ /* 0x010fc60000000800 */
[----:B------:R-:W-:Y:S01]  /*13b0*/  @!P2 FFMA R15, R17, R15, R17 ;  /* 0x0000000f110fa223 */ /* 0x000fe20000000011 */
[----:B------:R-:W-:Y:S02]  /*13c0*/  PRMT R7, R14, 0x7610, R7 ;  /* 0x000076100e077816 */ /* 0x000fe40000000007 */
[----:B---3--:R-:W-:Y:S02]  /*13d0*/  PRMT R23, R23, 0x5410, R18 ;  /* 0x0000541017177816 */ /* 0x008fe40000000012 */
[----:B------:R-:W-:Y:S02]  /*13e0*/  @!P2 F2FP.F16.F32.PACK_AB R7, RZ, R15 ;  /* 0x0000000fff07a23e */ /* 0x000fe400000000ff */
[----:B------:R-:W0:Y:S01]  /*13f0*/  LDC.64 R14, c[0x0][0x3d0] ;  /* 0x0000f400ff0e7b82 */ /* 0x000e220000000a00 */
[----:B------:R-:W-:Y:S01]  /*1400*/  @!P0 FFMA R26, -R26, R12, 4 ;  /* 0x408000001a1a8423 */ /* 0x000fe2000000010c */
[----:B------:R-:W-:Y:S01]  /*1410*/  HSETP2.GT.AND P1, PT, R24.H0_H0, RZ.H0_H0, PT ;  /* 0x200000ff18007234 */ /* 0x000fe20003f24800 */
[----:B------:R-:W-:-:S02]  /*1420*/  HFMA2 R10, R10, 1, 1, R23 ;  /* 0x3c003c000a0a7831 */ /* 0x000fc40000000017 */
[----:B------:R-:W-:Y:S01]  /*1430*/  @!P0 FFMA R26, R25, R26, R12 ;  /* 0x0000001a191a8223 */ /* 0x000fe2000000000c */
[----:B------:R-:W-:-:S04]  /*1440*/  HADD2 R12, -R7.H0_H0, 1, 1 ;  /* 0x3c003c00070c7430 */ /* 0x000fc80000000900 */
[----:B------:R-:W-:Y:S01]  /*1450*/  @!P0 F2FP.F16.F32.PACK_AB R0, RZ, R26 ;  /* 0x0000001aff00823e */ /* 0x000fe200000000ff */
[----:B------:R-:W-:Y:S01]  /*1460*/  HMUL2 R12, R7.H0_H0, R12.H0_H0 ;  /* 0x2000000c070c7232 */ /* 0x000fe20000000800 */
[----:B------:R-:W-:Y:S01]  /*1470*/  PRMT R7, RZ, 0x7610, R7 ;  /* 0x00007610ff077816 */ /* 0x000fe20000000007 */
[----:B-----5:R-:W-:Y:S02]  /*1480*/  HFMA2 R22, -R21.H0_H0, R10.H1_H1, R22.H0_H0 ;  /* 0x3000000a15167231 */ /* 0x020fe40000040916 */
[----:B------:R-:W-:Y:S02]  /*1490*/  HMUL2 R0, R0.H0_H0, R12.H0_H0 ;  /* 0x2000000c00007232 */ /* 0x000fe40000000800 */
[----:B------:R-:W-:Y:S02]  /*14a0*/  @P1 HADD2 R7, -RZ.H0_H0, 1, 1 ;  /* 0x3c003c00ff071430 */ /* 0x000fe40000000900 */
[----:B------:R-:W-:Y:S02]  /*14b0*/  HADD2 R22, R22.H0_H0, R11.H0_H0 ;  /* 0x2000000b16167230 */ /* 0x000fe40000000800 */
[----:B------:R-:W-:-:S02]  /*14c0*/  HMUL2 R7, R0.H0_H0, R7.H0_H0 ;  /* 0x2000000700077232 */ /* 0x000fc40000000800 */
[----:B0-----:R-:W-:-:S04]  /*14d0*/  IMAD.WIDE R14, R8, 0x2, R14 ;  /* 0x00000002080e7825 */ /* 0x001fc800078e020e */
[----:B------:R-:W-:-:S05]  /*14e0*/  HMUL2 R7, R22.H0_H0, -R7.H0_H0 ;  /* 0xa000000716077232 */ /* 0x000fca0000000800 */
[----:B------:R3:W-:Y:S01]  /*14f0*/  STG.E.U16 desc[UR8][R14.64], R7 ;  /* 0x000000070e007986 */ /* 0x0007e2000c101508 */
[----:B------:R-:W-:Y:S01]  /*1500*/  IADD3 R8, PT, PT, R8, -UR5, RZ ;  /* 0x8000000508087c10 */ /* 0x000fe2000fffe0ff */
[----:B------:R-:W-:Y:S06]  /*1510*/  BRA.U UP0, `(.L_x_47) ;  /* 0xffffffed00307547 */ /* 0x000fec000b83ffff */
[----:B------:R-:W-:Y:S05]  /*1520*/  EXIT ;  /* 0x000000000000794d */ /* 0x000fea0003800000 */
.L_x_48:
        /* <DEDUP_REMOVED lines=13> */
.L_x_174:


//--------------------- .text.backward_kernel_fp32 --------------------------
	.section	.text.backward_kernel_fp32,"ax",@progbits
	.align	128
        .global         backward_kernel_fp32
        .type           backward_kernel_fp32,@function
        .size           backward_kernel_fp32,(.L_x_170 - backward_kernel_fp32)
        .other          backward_kernel_fp32,@"STO_CUDA_ENTRY STV_DEFAULT"
backward_kernel_fp32:
.text.backward_kernel_fp32:
[----:B------:R-:W-:Y:S01]  /*0000*/  LDC R1, c[0x0][0x37c] ;  /* 0x0000df00ff017b82 */ /* 0x000fe20000000800 */
[----:B------:R-:W0:Y:S07]  /*0010*/  S2R R13, SR_TID.X ;  /* 0x00000000000d7919 */ /* 0x000e2e0000002100 */
[----:B------:R-:W1:Y:S01]  /*0020*/  S2UR UR4, SR_CTAID.X ;  /* 0x00000000000479c3 */ /* 0x000e620000002500 */
[----:B------:R-:W1:Y:S01]  /*0030*/  LDCU UR5, c[0x0][0x360] ;  /* 0x00006c00ff0577ac */ /* 0x000e620008000800 */
[----:B------:R-:W2:Y:S06]  /*0040*/  LDCU UR8, c[0x0][0x3e0] ;  /* 0x00007c00ff0877ac */ /* 0x000eac0008000800 */
[----:B------:R-:W2:Y:S01]  /*0050*/  LDC.64 R14, c[0x0][0x3d8] ;  /* 0x0000f600ff0e7b82 */ /* 0x000ea20000000a00 */
[----:B-1----:R-:W-:Y:S01]  /*0060*/  UIMAD UR4, UR4, UR5, URZ ;  /* 0x00000005040472a4 */ /* 0x002fe2000f8e02ff */
[----:B------:R-:W1:Y:S05]  /*0070*/  LDCU UR5, c[0x0][0x3dc] ;  /* 0x00007b80ff0577ac */ /* 0x000e6a0008000800 */
[----:B0-----:R-:W-:Y:S01]  /*0080*/  IADD3 R3, PT, PT, R13, UR4, RZ ;  /* 0x000000040d037c10 */ /* 0x001fe2000fffe0ff */
[----:B--2---:R-:W-:Y:S01]  /*0090*/  IMAD R10, R14, UR8, RZ ;  /* 0x000000080e0a7c24 */ /* 0x004fe2000f8e02ff */
[----:B------:R-:W-:-:S04]  /*00a0*/  ISETP.GE.AND P0, PT, R15, 0x1, PT ;  /* 0x000000010f00780c */ /* 0x000fc80003f06270 */
[----:B------:R-:W-:-:S13]  /*00b0*/  ISETP.GE.OR P0, PT, R3, R10, !P0 ;  /* 0x0000000a0300720c */ /* 0x000fda0004706670 */
[----:B-1----:R-:W-:Y:S05]  /*00c0*/  @P0 EXIT ;  /* 0x000000000000094d */ /* 0x002fea0003800000 */
[----:B------:R-:W0:Y:S01]  /*00d0*/  LDC.64 R8, c[0x0][0x380] ;  /* 0x0000e000ff087b82 */ /* 0x000e220000000a00 */
[C---:B------:R-:W-:Y:S01]  /*00e0*/  IADD3 R3, PT, PT, R15.reuse, -0x1, RZ ;  /* 0xffffffff0f037810 */ /* 0x040fe20007ffe0ff */
[----:B------:R-:W-:Y:S01]  /*00f0*/  IMAD R11, R15, UR8, RZ ;  /* 0x000000080f0b7c24 */ /* 0x000fe2000f8e02ff */
[----:B------:R-:W-:Y:S01]  /*0100*/  MOV R20, RZ ;  /* 0x000000ff00147202 */ /* 0x000fe20000000f00 */
[----:B------:R-:W1:Y:S02]  /*0110*/  LDCU.64 UR6, c[0x0][0x358] ;  /* 0x00006b00ff0677ac */ /* 0x000e640008000a00 */
[--C-:B------:R-:W-:Y:S02]  /*0120*/  IMAD R3, R10, R3, R13.reuse ;  /* 0x000000030a037224 */ /* 0x100fe400078e020d */
[----:B------:R-:W2:Y:S01]  /*0130*/  LDC.64 R6, c[0x0][0x390] ;  /* 0x0000e400ff067b82 */ /* 0x000ea20000000a00 */
[----:B------:R-:W-:Y:S02]  /*0140*/  IMAD R13, R11, R14, R13 ;  /* 0x0000000e0b0d7224 */ /* 0x000fe400078e020d */
[----:B------:R-:W-:-:S02]  /*0150*/  HFMA2 R14, -RZ, RZ, 0, 0 ;  /* 0x00000000ff0e7431 */ /* 0x000fc400000001ff */
[----:B------:R-:W-:Y:S01]  /*0160*/  VIADD R11, R3, UR4 ;  /* 0x00000004030b7c36 */ /* 0x000fe20008000000 */
[----:B------:R-:W-:Y:S02]  /*0170*/  IADD3 R13, PT, PT, R13, UR4, RZ ;  /* 0x000000040d0d7c10 */ /* 0x000fe4000fffe0ff */
[----:B------:R-:W3:Y:S05]  /*0180*/  LDC.64 R4, c[0x0][0x388] ;  /* 0x0000e200ff047b82 */ /* 0x000eea0000000a00 */
.L_x_72:
[----:B------:R-:W1:Y:S08]  /*0190*/  LDC.64 R22, c[0x0][0x3b0] ;  /* 0x0000ec00ff167b82 */ /* 0x000e700000000a00 */
[----:B----4-:R-:W4:Y:S08]  /*01a0*/  LDC.64 R2, c[0x0][0x3a8] ;  /* 0x0000ea00ff027b82 */ /* 0x010f300000000a00 */
[----:B------:R-:W2:Y:S01]  /*01b0*/  LDC.64 R24, c[0x0][0x3a0] ;  /* 0x0000e800ff187b82 */ /* 0x000ea20000000a00 */
[----:B-1----:R-:W3:Y:S01]  /*01c0*/  LDG.E R17, desc[UR6][R22.64] ;  /* 0x0000000616117981 */ /* 0x002ee2000c1e1900 */
[----:B----4-:R-:W-:-:S05]  /*01d0*/  IMAD.WIDE R2, R13, 0x4, R2 ;  /* 0x000000040d027825 */ /* 0x010fca00078e0202 */
[----:B------:R-:W4:Y:S01]  /*01e0*/  LDG.E R16, desc[UR6][R2.64] ;  /* 0x0000000602107981 */ /* 0x000f22000c1e1900 */
[----:B------:R-:W1:Y:S01]  /*01f0*/  LDC.64 R18, c[0x0][0x3b8] ;  /* 0x0000ee00ff127b82 */ /* 0x000e620000000a00 */
[----:B0-----:R-:W-:-:S04]  /*0200*/  IMAD.WIDE R26, R11, 0x4, R8 ;  /* 0x000000040b1a7825 */ /* 0x001fc800078e0208 */
[----:B--2---:R-:W-:Y:S01]  /*0210*/  IMAD.WIDE R24, R11, 0x4, R24 ;  /* 0x000000040b187825 */ /* 0x004fe200078e0218 */
[----:B------:R0:W5:Y:S04]  /*0220*/  LDG.E R15, desc[UR6][R26.64] ;  /* 0x000000061a0f7981 */ /* 0x000168000c1e1900 */
[----:B------:R0:W5:Y:S04]  /*0230*/  LDG.E R12, desc[UR6][R24.64] ;  /* 0x00000006180c7981 */ /* 0x000168000c1e1900 */
[----:B-1----:R0:W5:Y:S01]  /*0240*/  LDG.E R19, desc[UR6][R18.64] ;  /* 0x0000000612137981 */ /* 0x002162000c1e1900 */
[----:B------:R-:W-:Y:S01]  /*0250*/  UIADD3 UR4, UPT, UPT, UR5, -0x1, URZ ;  /* 0xffffffff05047890 */ /* 0x000fe2000fffe0ff */
[----:B------:R-:W-:Y:S01]  /*0260*/  BSSY.RECONVERGENT B0, `(.L_x_49) ;  /* 0x000000f000007945 */ /* 0x000fe20003800200 */
[----:B---3--:R-:W1:Y:S01]  /*0270*/  MUFU.RCP R28, R17 ;  /* 0x00000011001c7308 */ /* 0x008e620000001000 */
[----:B----4-:R-:W-:-:S04]  /*0280*/  FADD R22, R16, -R17 ;  /* 0x8000001110167221 */ /* 0x010fc80000000000 */
[----:B------:R-:W-:Y:S01]  /*0290*/  FMUL R0, R22, -4 ;  /* 0xc080000016007820 */ /* 0x000fe20000400000 */
[----:B-1----:R-:W-:-:S03]  /*02a0*/  FFMA R21, -R17, R28, 1 ;  /* 0x3f80000011157423 */ /* 0x002fc6000000011c */
[----:B------:R-:W1:Y:S01]  /*02b0*/  FCHK P0, R0, R17 ;  /* 0x0000001100007302 */ /* 0x000e620000000000 */
[----:B------:R-:W-:-:S04]  /*02c0*/  FFMA R21, R28, R21, R28 ;  /* 0x000000151c157223 */ /* 0x000fc8000000001c */
[----:B------:R-:W-:-:S04]  /*02d0*/  FFMA R2, R0, R21, RZ ;  /* 0x0000001500027223 */ /* 0x000fc800000000ff */
[----:B------:R-:W-:-:S04]  /*02e0*/  FFMA R3, -R17, R2, R0 ;  /* 0x0000000211037223 */ /* 0x000fc80000000100 */
[----:B------:R-:W-:Y:S01]  /*02f0*/  FFMA R2, R21, R3, R2 ;  /* 0x0000000315027223 */ /* 0x000fe20000000002 */
[----:B01----:R-:W-:Y:S06]  /*0300*/  @!P0 BRA `(.L_x_50) ;  /* 0x0000000000108947 */ /* 0x003fec0003800000 */
[----:B------:R-:W-:Y:S02]  /*0310*/  MOV R3, R17 ;  /* 0x0000001100037202 */ /* 0x000fe40000000f00 */
[----:B------:R-:W-:-:S07]  /*0320*/  MOV R2, 0x340 ;  /* 0x0000034000027802 */ /* 0x000fce0000000f00 */
[----:B-----5:R-:W-:Y:S05]  /*0330*/  CALL.REL.NOINC `($__internal_4_$__cuda_sm3x_div_rn_noftz_f32_slowpath) ;  /* 0x0000001000b07944 */ /* 0x020fea0003c00000 */
[----:B------:R-:W-:-:S07]  /*0340*/  MOV R2, R0 ;  /* 0x0000000000027202 */ /* 0x000fce0000000f00 */
.L_x_50:
[----:B------:R-:W-:Y:S05]  /*0350*/  BSYNC.RECONVERGENT B0 ;  /* 0x0000000000007941 */ /* 0x000fea0003800200 */
.L_x_49:
[----:B------:R-:W-:Y:S02]  /*0360*/  HFMA2 R21, -RZ, RZ, 3.7421875, 0 ;  /* 0x437c0000ff157431 */ /* 0x000fe400000001ff */
[----:B------:R-:W-:Y:S01]  /*0370*/  IMAD.MOV.U32 R3, RZ, RZ, 0x3bbb989d ;  /* 0x3bbb989dff037424 */ /* 0x000fe200078e00ff */
[----:B------:R-:W-:Y:S03]  /*0380*/  BSSY.RECONVERGENT B0, `(.L_x_51) ;  /* 0x0000016000007945 */ /* 0x000fe60003800200 */
        /* <DEDUP_REMOVED lines=14> */
[----:B-----5:R-:W-:Y:S05]  /*0470*/  CALL.REL.NOINC `($__internal_3_$__cuda_sm20_rcp_rn_f32_slowpath) ;  /* 0x0000000c00887944 */ /* 0x020fea0003c00000 */
[----:B------:R-:W-:Y:S01]  /*0480*/  MOV R18, R0 ;  /* 0x0000000000127202 */ /* 0x000fe20000000f00 */
[----:B------:R-:W-:Y:S06]  /*0490*/  BRA `(.L_x_53) ;  /* 0x0000000000107947 */ /* 0x000fec0003800000 */
.L_x_52:
[----:B------:R-:W0:Y:S02]  /*04a0*/  MUFU.RCP R18, R21 ;  /* 0x0000001500127308 */ /* 0x000e240000001000 */
[----:B0-----:R-:W-:-:S04]  /*04b0*/  FFMA R0, R21, R18, -1 ;  /* 0xbf80000015007423 */ /* 0x001fc80000000012 */
[----:B------:R-:W-:-:S04]  /*04c0*/  FADD.FTZ R3, -R0, -RZ ;  /* 0x800000ff00037221 */ /* 0x000fc80000010100 */
[----:B------:R-:W-:-:S07]  /*04d0*/  FFMA R18, R18, R3, R18 ;  /* 0x0000000312127223 */ /* 0x000fce0000000012 */
.L_x_53:
[----:B------:R-:W-:Y:S05]  /*04e0*/  BSYNC.RECONVERGENT B0 ;  /* 0x0000000000007941 */ /* 0x000fea0003800200 */
.L_x_51:
[----:B------:R-:W0:Y:S01]  /*04f0*/  MUFU.RCP R0, R17 ;  /* 0x0000001100007308 */ /* 0x000e220000001000 */
[----:B------:R-:W-:Y:S02]  /*0500*/  UMOV UR8, 0x40800000 ;  /* 0x4080000000087882 */ /* 0x000fe40000000000 */
[----:B------:R-:W-:-:S05]  /*0510*/  MOV R24, UR8 ;  /* 0x0000000800187c02 */ /* 0x000fca0008000f00 */
[----:B------:R-:W1:Y:S01]  /*0520*/  FCHK P0, R24, R17 ;  /* 0x0000001118007302 */ /* 0x000e620000000000 */
[----:B0-----:R-:W-:-:S04]  /*0530*/  FFMA R3, -R17, R0, 1 ;  /* 0x3f80000011037423 */ /* 0x001fc80000000100 */
[----:B------:R-:W-:-:S04]  /*0540*/  FFMA R0, R0, R3, R0 ;  /* 0x0000000300007223 */ /* 0x000fc80000000000 */
[----:B------:R-:W-:-:S04]  /*0550*/  FFMA R23, R0, 4, RZ ;  /* 0x4080000000177823 */ /* 0x000fc800000000ff */
[----:B------:R-:W-:-:S04]  /*0560*/  FFMA R2, -R17, R23, 4 ;  /* 0x4080000011027423 */ /* 0x000fc80000000117 */
[----:B------:R-:W-:Y:S01]  /*0570*/  FFMA R23, R0, R2, R23 ;  /* 0x0000000200177223 */ /* 0x000fe20000000017 */
[----:B-1----:R-:W-:Y:S06]  /*0580*/  @!P0 BRA `(.L_x_54) ;  /* 0x0000000000148947 */ /* 0x002fec0003800000 */
[----:B------:R-:W-:Y:S01]  /*0590*/  HFMA2 R0, -RZ, RZ, 2.25, 0 ;  /* 0x40800000ff007431 */ /* 0x000fe200000001ff */
[----:B------:R-:W-:Y:S02]  /*05a0*/  MOV R3, R17 ;  /* 0x0000001100037202 */ /* 0x000fe40000000f00 */
[----:B------:R-:W-:-:S07]  /*05b0*/  MOV R2, 0x5d0 ;  /* 0x000005d000027802 */ /* 0x000fce0000000f00 */
[----:B-----5:R-:W-:Y:S05]  /*05c0*/  CALL.REL.NOINC `($__internal_4_$__cuda_sm3x_div_rn_noftz_f32_slowpath) ;  /* 0x00000010000c7944 */ /* 0x020fea0003c00000 */
[----:B------:R-:W-:-:S07]  /*05d0*/  IMAD.MOV.U32 R23, RZ, RZ, R0 ;  /* 0x000000ffff177224 */ /* 0x000fce00078e0000 */
.L_x_54:
[----:B------:R-:W0:Y:S02]  /*05e0*/  LDC.64 R2, c[0x0][0x3c0] ;  /* 0x0000f000ff027b82 */ /* 0x000e240000000a00 */
[----:B0-----:R0:W5:Y:S01]  /*05f0*/  LDG.E R21, desc[UR6][R2.64] ;  /* 0x0000000602157981 */ /* 0x001162000c1e1900 */
[----:B------:R-:W1:Y:S01]  /*0600*/  MUFU.RCP R0, R17 ;  /* 0x0000001100007308 */ /* 0x000e620000001000 */
[----:B------:R-:W-:Y:S01]  /*0610*/  FMUL R28, R16, 4 ;  /* 0x40800000101c7820 */ /* 0x000fe20000400000 */
[----:B------:R-:W-:Y:S01]  /*0620*/  FMUL R24, R23, R18 ;  /* 0x0000001217187220 */ /* 0x000fe20000400000 */
[----:B------:R-:W-:Y:S05]  /*0630*/  BSSY.RECONVERGENT B0, `(.L_x_55) ;  /* 0x000000f000007945 */ /* 0x000fea0003800200 */
[----:B------:R-:W2:Y:S01]  /*0640*/  FCHK P0, R28, R17 ;  /* 0x000000111c007302 */ /* 0x000ea20000000000 */
[----:B-1----:R-:W-:-:S04]  /*0650*/  FFMA R25, -R17, R0, 1 ;  /* 0x3f80000011197423 */ /* 0x002fc80000000100 */
[----:B------:R-:W-:Y:S01]  /*0660*/  FFMA R0, R0, R25, R0 ;  /* 0x0000001900007223 */ /* 0x000fe20000000000 */
[----:B------:R-:W-:-:S03]  /*0670*/  FADD R25, -R18, 1 ;  /* 0x3f80000012197421 */ /* 0x000fc60000000100 */
[----:B------:R-:W-:Y:S01]  /*0680*/  FFMA R27, R0, R28, RZ ;  /* 0x0000001c001b7223 */ /* 0x000fe200000000ff */
[----:B------:R-:W-:Y:S01]  /*0690*/  FMUL R18, R24, R25 ;  /* 0x0000001918127220 */ /* 0x000fe20000400000 */
[----:B-----5:R-:W-:Y:S02]  /*06a0*/  FSET.BF.GT.AND R25, R19, R12, PT ;  /* 0x0000000c1319720a */ /* 0x020fe40003804000 */
[----:B------:R-:W-:-:S04]  /*06b0*/  FFMA R26, -R17, R27, R28 ;  /* 0x0000001b111a7223 */ /* 0x000fc8000000011c */
[----:B------:R-:W-:Y:S01]  /*06c0*/  FFMA R0, R0, R26, R27 ;  /* 0x0000001a00007223 */ /* 0x000fe2000000001b */
[----:B0-2---:R-:W-:Y:S06]  /*06d0*/  @!P0 BRA `(.L_x_56) ;  /* 0x0000000000108947 */ /* 0x005fec0003800000 */
[----:B------:R-:W-:Y:S02]  /*06e0*/  MOV R0, R28 ;  /* 0x0000001c00007202 */ /* 0x000fe40000000f00 */
[----:B------:R-:W-:Y:S02]  /*06f0*/  MOV R3, R17 ;  /* 0x0000001100037202 */ /* 0x000fe40000000f00 */
[----:B------:R-:W-:-:S07]  /*0700*/  MOV R2, 0x720 ;  /* 0x0000072000027802 */ /* 0x000fce0000000f00 */
[----:B------:R-:W-:Y:S05]  /*0710*/  CALL.REL.NOINC `($__internal_4_$__cuda_sm3x_div_rn_noftz_f32_slowpath) ;  /* 0x0000000c00b87944 */ /* 0x000fea0003c00000 */
.L_x_56:
[----:B------:R-:W-:Y:S05]  /*0720*/  BSYNC.RECONVERGENT B0 ;  /* 0x0000000000007941 */ /* 0x000fea0003800200 */
.L_x_55:
        /* <DEDUP_REMOVED lines=17> */
[----:B------:R-:W-:Y:S05]  /*0840*/  CALL.REL.NOINC `($__internal_3_$__cuda_sm20_rcp_rn_f32_slowpath) ;  /* 0x0000000800947944 */ /* 0x000fea0003c00000 */
[----:B------:R-:W-:Y:S05]  /*0850*/  BRA `(.L_x_59) ;  /* 0x0000000000107947 */ /* 0x000fea0003800000 */
.L_x_58:
[----:B------:R-:W0:Y:S02]  /*0860*/  MUFU.RCP R0, R27 ;  /* 0x0000001b00007308 */ /* 0x000e240000001000 */
[----:B0-----:R-:W-:-:S04]  /*0870*/  FFMA R2, R27, R0, -1 ;  /* 0xbf8000001b027423 */ /* 0x001fc80000000000 */
[----:B------:R-:W-:-:S04]  /*0880*/  FADD.FTZ R3, -R2, -RZ ;  /* 0x800000ff02037221 */ /* 0x000fc80000010100 */
[----:B------:R-:W-:-:S07]  /*0890*/  FFMA R0, R0, R3, R0 ;  /* 0x0000000300007223 */ /* 0x000fce0000000000 */
.L_x_59:
[----:B------:R-:W-:Y:S05]  /*08a0*/  BSYNC.RECONVERGENT B0 ;  /* 0x0000000000007941 */ /* 0x000fea0003800200 */
.L_x_57:
[----:B------:R-:W-:Y:S02]  /*08b0*/  HFMA2 R2, -RZ, RZ, 0.96630859375, -0.0022525787353515625 ;  /* 0x3bbb989dff027431 */ /* 0x000fe400000001ff */
[----:B------:R-:W-:Y:S01]  /*08c0*/  FADD R19, -R12, R19 ;  /* 0x000000130c137221 */ /* 0x000fe20000000100 */
[----:B------:R-:W-:Y:S01]  /*08d0*/  MOV R3, 0x437c0000 ;  /* 0x437c000000037802 */ /* 0x000fe20000000f00 */
[C---:B------:R-:W-:Y:S01]  /*08e0*/  FMUL R23, R0.reuse, R23 ;  /* 0x0000001700177220 */ /* 0x040fe20000400000 */
[----:B------:R-:W-:Y:S01]  /*08f0*/  FADD R0, -R0, 1 ;  /* 0x3f80000000007421 */ /* 0x000fe20000000100 */
[----:B------:R-:W-:Y:S01]  /*0900*/  FMUL R19, R19, -4 ;  /* 0xc080000013137820 */ /* 0x000fe20000400000 */
[----:B------:R-:W-:Y:S01]  /*0910*/  BSSY.RECONVERGENT B0, `(.L_x_60) ;  /* 0x000001a000007945 */ /* 0x000fe20003800200 */
[----:B------:R-:W-:Y:S01]  /*0920*/  FSET.BF.GE.AND R22, R22, RZ, PT ;  /* 0x000000ff1616720a */ /* 0x000fe20003806000 */
[----:B------:R-:W-:Y:S01]  /*0930*/  FMUL R0, R23, R0 ;  /* 0x0000000017007220 */ /* 0x000fe20000400000 */
[----:B------:R-:W-:-:S04]  /*0940*/  FFMA.SAT R2, R19, R2, 0.5 ;  /* 0x3f00000013027423 */ /* 0x000fc80000002002 */
[----:B------:R-:W-:-:S04]  /*0950*/  FFMA.RM R2, R2, R3, 12582913 ;  /* 0x4b40000102027423 */ /* 0x000fc80000004003 */
[C---:B------:R-:W-:Y:S01]  /*0960*/  FADD R24, R2.reuse, -12583039 ;  /* 0xcb40007f02187421 */ /* 0x040fe20000000000 */
[----:B------:R-:W-:-:S03]  /*0970*/  IMAD.SHL.U32 R2, R2, 0x800000, RZ ;  /* 0x0080000002027824 */ /* 0x000fc600078e00ff */
[----:B------:R-:W-:-:S04]  /*0980*/  FFMA R24, R19, 1.4426950216293334961, -R24 ;  /* 0x3fb8aa3b13187823 */ /* 0x000fc80000000818 */
[----:B------:R-:W-:-:S04]  /*0990*/  FFMA R24, R19, 1.925963033500011079e-08, R24 ;  /* 0x32a5706013187823 */ /* 0x000fc80000000018 */
[----:B------:R-:W0:Y:S02]  /*09a0*/  MUFU.EX2 R3, R24 ;  /* 0x0000001800037308 */ /* 0x000e240000000800 */
[----:B0-----:R-:W-:Y:S01]  /*09b0*/  FFMA R19, R2, R3, 1 ;  /* 0x3f80000002137423 */ /* 0x001fe20000000003 */
[----:B------:R-:W-:-:S04]  /*09c0*/  FSET.BF.GT.AND R3, R12, R21, PT ;  /* 0x000000150c03720a */ /* 0x000fc80003804000 */
[----:B------:R-:W-:Y:S01]  /*09d0*/  IADD3 R2, PT, PT, R19, 0x1800000, RZ ;  /* 0x0180000013027810 */ /* 0x000fe20007ffe0ff */
[----:B------:R-:W-:-:S03]  /*09e0*/  FMUL R3, R0, R3 ;  /* 0x0000000300037220 */ /* 0x000fc60000400000 */
[----:B------:R-:W-:Y:S01]  /*09f0*/  LOP3.LUT R2, R2, 0x7f800000, RZ, 0xc0, !PT ;  /* 0x7f80000002027812 */ /* 0x000fe200078ec0ff */
[----:B------:R-:W-:-:S03]  /*0a00*/  FFMA R25, R18, R25, R3 ;  /* 0x0000001912197223 */ /* 0x000fc60000000003 */
[----:B------:R-:W-:-:S13]  /*0a10*/  ISETP.GT.U32.AND P0, PT, R2, 0x1ffffff, PT ;  /* 0x01ffffff0200780c */ /* 0x000fda0003f04070 */
[----:B------:R-:W-:Y:S05]  /*0a20*/  @P0 BRA `(.L_x_61) ;  /* 0x0000000000100947 */ /* 0x000fea0003800000 */
[----:B------:R-:W-:Y:S02]  /*0a30*/  MOV R0, R19 ;  /* 0x0000001300007202 */ /* 0x000fe40000000f00 */
[----:B------:R-:W-:-:S07]  /*0a40*/  MOV R24, 0xa60 ;  /* 0x00000a6000187802 */ /* 0x000fce0000000f00 */
[----:B------:R-:W-:Y:S05]  /*0a50*/  CALL.REL.NOINC `($__internal_3_$__cuda_sm20_rcp_rn_f32_slowpath) ;  /* 0x0000000800107944 */ /* 0x000fea0003c00000 */
[----:B------:R-:W-:Y:S05]  /*0a60*/  BRA `(.L_x_62) ;  /* 0x0000000000107947 */ /* 0x000fea0003800000 */
.L_x_61:
[----:B------:R-:W0:Y:S02]  /*0a70*/  MUFU.RCP R0, R19 ;  /* 0x0000001300007308 */ /* 0x000e240000001000 */
[----:B0-----:R-:W-:-:S04]  /*0a80*/  FFMA R2, R19, R0, -1 ;  /* 0xbf80000013027423 */ /* 0x001fc80000000000 */
[----:B------:R-:W-:-:S04]  /*0a90*/  FADD.FTZ R3, -R2, -RZ ;  /* 0x800000ff02037221 */ /* 0x000fc80000010100 */
[----:B------:R-:W-:-:S07]  /*0aa0*/  FFMA R0, R0, R3, R0 ;  /* 0x0000000300007223 */ /* 0x000fce0000000000 */
.L_x_62:
[----:B------:R-:W-:Y:S05]  /*0ab0*/  BSYNC.RECONVERGENT B0 ;  /* 0x0000000000007941 */ /* 0x000fea0003800200 */
.L_x_60:
[----:B------:R-:W-:Y:S02]  /*0ac0*/  HFMA2 R2, -RZ, RZ, 0.96630859375, -0.0022525787353515625 ;  /* 0x3bbb989dff027431 */ /* 0x000fe400000001ff */
[----:B------:R-:W-:Y:S01]  /*0ad0*/  FADD R21, R12, -R21 ;  /* 0x800000150c157221 */ /* 0x000fe20000000000 */
[----:B------:R-:W-:Y:S01]  /*0ae0*/  MOV R3, 0x437c0000 ;  /* 0x437c000000037802 */ /* 0x000fe20000000f00 */
[C---:B------:R-:W-:Y:S01]  /*0af0*/  FMUL R23, R0.reuse, 4 ;  /* 0x4080000000177820 */ /* 0x040fe20000400000 */
[----:B------:R-:W-:Y:S01]  /*0b00*/  FADD R0, -R0, 1 ;  /* 0x3f80000000007421 */ /* 0x000fe20000000100 */
[----:B------:R-:W-:Y:S01]  /*0b10*/  FMUL R21, R21, -4 ;  /* 0xc080000015157820 */ /* 0x000fe20000400000 */
[----:B------:R-:W-:Y:S01]  /*0b20*/  BSSY.RECONVERGENT B0, `(.L_x_63) ;  /* 0x0000017000007945 */ /* 0x000fe20003800200 */
[----:B------:R-:W-:Y:S01]  /*0b30*/  FSET.BF.LT.AND R26, R16, RZ, PT ;  /* 0x000000ff101a720a */ /* 0x000fe20003801000 */
        /* <DEDUP_REMOVED lines=17> */
.L_x_64:
[----:B------:R-:W0:Y:S02]  /*0c50*/  MUFU.RCP R0, R19 ;  /* 0x0000001300007308 */ /* 0x000e240000001000 */
[----:B0-----:R-:W-:-:S04]  /*0c60*/  FFMA R2, R19, R0, -1 ;  /* 0xbf80000013027423 */ /* 0x001fc80000000000 */
[----:B------:R-:W-:-:S04]  /*0c70*/  FADD.FTZ R3, -R2, -RZ ;  /* 0x800000ff02037221 */ /* 0x000fc80000010100 */
[----:B------:R-:W-:-:S07]  /*0c80*/  FFMA R0, R0, R3, R0 ;  /* 0x0000000300007223 */ /* 0x000fce0000000000 */
.L_x_65:
[----:B------:R-:W-:Y:S05]  /*0c90*/  BSYNC.RECONVERGENT B0 ;  /* 0x0000000000007941 */ /* 0x000fea0003800200 */
.L_x_63:
[----:B------:R-:W0:Y:S01]  /*0ca0*/  LDC.64 R2, c[0x0][0x3c8] ;  /* 0x0000f200ff027b82 */ /* 0x000e220000000a00 */
[----:B------:R-:W-:-:S04]  /*0cb0*/  FFMA R27, R17, -R20, R15 ;  /* 0x80000014111b7223 */ /* 0x000fc8000000000f */
[----:B------:R-:W-:-:S03]  /*0cc0*/  FADD R27, R27, R14 ;  /* 0x0000000e1b1b7221 */ /* 0x000fc60000000000 */
[----:B------:R-:W1:Y:S01]  /*0cd0*/  LDC.64 R18, c[0x0][0x3b0] ;  /* 0x0000ec00ff127b82 */ /* 0x000e620000000a00 */
[----:B------:R-:W-:Y:S01]  /*0ce0*/  FFMA R31, R25, R27, R20 ;  /* 0x0000001b191f7223 */ /* 0x000fe20000000014 */
[----:B------:R-:W-:-:S04]  /*0cf0*/  IMAD.WIDE R24, R11, 0x4, R4 ;  /* 0x000000040b187825 */ /* 0x000fc800078e0204 */
[C---:B------:R-:W-:Y:S02]  /*0d00*/  IMAD.WIDE R20, R11.reuse, 0x4, R6 ;  /* 0x000000040b147825 */ /* 0x040fe400078e0206 */
[----:B------:R2:W3:Y:S04]  /*0d10*/  LDG.E R24, desc[UR6][R24.64] ;  /* 0x0000000618187981 */ /* 0x0004e8000c1e1900 */
[----:B------:R-:W4:Y:S01]  /*0d20*/  LDG.E R30, desc[UR6][R20.64] ;  /* 0x00000006141e7981 */ /* 0x000f22000c1e1900 */
[----:B0-----:R-:W-:-:S05]  /*0d30*/  IMAD.WIDE R2, R11, 0x4, R2 ;  /* 0x000000040b027825 */ /* 0x001fca00078e0202 */
[----:B------:R0:W-:Y:S04]  /*0d40*/  STG.E desc[UR6][R2.64], R31 ;  /* 0x0000001f02007986 */ /* 0x0001e8000c101906 */
[----:B-1----:R-:W2:Y:S01]  /*0d50*/  LDG.E R19, desc[UR6][R18.64] ;  /* 0x0000000612137981 */ /* 0x002ea2000c1e1900 */
[----:B------:R-:W1:Y:S03]  /*0d60*/  LDC.64 R28, c[0x0][0x3b8] ;  /* 0x0000ee00ff1c7b82 */ /* 0x000e660000000a00 */
[----:B------:R3:W0:Y:S04]  /*0d70*/  LDG.E R33, desc[UR6][R20.64] ;  /* 0x0000000614217981 */ /* 0x000628000c1e1900 */
[----:B-1----:R1:W5:Y:S01]  /*0d80*/  LDG.E R17, desc[UR6][R28.64] ;  /* 0x000000061c117981 */ /* 0x002362000c1e1900 */
[C---:B------:R-:W-:Y:S01]  /*0d90*/  FMUL R32, R0.reuse, 4 ;  /* 0x4080000000207820 */ /* 0x040fe20000400000 */
[----:B------:R-:W-:-:S04]  /*0da0*/  FADD R35, -R0, 1 ;  /* 0x3f80000000237421 */ /* 0x000fc80000000100 */
[----:B------:R-:W-:-:S04]  /*0db0*/  FMUL R35, R32, R35 ;  /* 0x0000002320237220 */ /* 0x000fc80000400000 */
[----:B------:R-:W-:-:S04]  /*0dc0*/  FMUL R35, R26, R35 ;  /* 0x000000231a237220 */ /* 0x000fc80000400000 */
[----:B------:R-:W-:Y:S01]  /*0dd0*/  FFMA R23, R22, R23, R35 ;  /* 0x0000001716177223 */ /* 0x000fe20000000023 */
[----:B------:R-:W-:Y:S03]  /*0de0*/  BSSY.RECONVERGENT B0, `(.L_x_66) ;  /* 0x0000014000007945 */ /* 0x000fe60003800200 */
[----:B------:R-:W-:Y:S01]  /*0df0*/  FFMA R23, R23, -R27, R14 ;  /* 0x8000001b17177223 */ /* 0x000fe2000000000e */
[----:B--2---:R-:W2:Y:S01]  /*0e00*/  MUFU.RCP R34, R19 ;  /* 0x0000001300227308 */ /* 0x004ea20000001000 */
[----:B------:R-:W-:-:S04]  /*0e10*/  FADD R0, R16, -R19 ;  /* 0x8000001310007221 */ /* 0x000fc80000000000 */
[----:B------:R-:W-:-:S04]  /*0e20*/  FMUL R0, R0, -4 ;  /* 0xc080000000007820 */ /* 0x000fc80000400000 */
[----:B------:R-:W1:Y:S01]  /*0e30*/  FCHK P0, R0, R19 ;  /* 0x0000001300007302 */ /* 0x000e620000000000 */
[----:B--2---:R-:W-:-:S04]  /*0e40*/  FFMA R25, -R19, R34, 1 ;  /* 0x3f80000013197423 */ /* 0x004fc80000000122 */
[----:B------:R-:W-:Y:S01]  /*0e50*/  FFMA R25, R34, R25, R34 ;  /* 0x0000001922197223 */ /* 0x000fe20000000022 */
[----:B---3--:R-:W-:-:S03]  /*0e60*/  FADD R20, R31, R24 ;  /* 0x000000181f147221 */ /* 0x008fc60000000000 */
[----:B------:R-:W-:Y:S01]  /*0e70*/  FFMA R16, R0, R25, RZ ;  /* 0x0000001900107223 */ /* 0x000fe200000000ff */
[----:B0-----:R-:W-:-:S03]  /*0e80*/  FFMA R2, R20, -R19, R33 ;  /* 0x8000001314027223 */ /* 0x001fc60000000021 */
[----:B------:R-:W-:Y:S01]  /*0e90*/  FFMA R3, -R19, R16, R0 ;  /* 0x0000001013037223 */ /* 0x000fe20000000100 */
[----:B----4-:R-:W-:Y:S01]  /*0ea0*/  FADD R14, R23, R30 ;  /* 0x0000001e170e7221 */ /* 0x010fe20000000000 */
[----:B------:R-:W-:Y:S02]  /*0eb0*/  FADD R15, R15, R2 ;  /* 0x000000020f0f7221 */ /* 0x000fe40000000000 */
[----:B------:R-:W-:Y:S01]  /*0ec0*/  FFMA R3, R25, R3, R16 ;  /* 0x0000000319037223 */ /* 0x000fe20000000010 */
[----:B-1----:R-:W-:Y:S06]  /*0ed0*/  @!P0 BRA `(.L_x_67) ;  /* 0x0000000000108947 */ /* 0x002fec0003800000 */
[----:B------:R-:W-:Y:S02]  /*0ee0*/  MOV R3, R19 ;  /* 0x0000001300037202 */ /* 0x000fe40000000f00 */
[----:B------:R-:W-:-:S07]  /*0ef0*/  MOV R2, 0xf10 ;  /* 0x00000f1000027802 */ /* 0x000fce0000000f00 */
[----:B-----5:R-:W-:Y:S05]  /*0f00*/  CALL.REL.NOINC `($__internal_4_$__cuda_sm3x_div_rn_noftz_f32_slowpath) ;  /* 0x0000000400bc7944 */ /* 0x020fea0003c00000 */
[----:B------:R-:W-:-:S07]  /*0f10*/  MOV R3, R0 ;  /* 0x0000000000037202 */ /* 0x000fce0000000f00 */
.L_x_67:
[----:B------:R-:W-:Y:S05]  /*0f20*/  BSYNC.RECONVERGENT B0 ;  /* 0x0000000000007941 */ /* 0x000fea0003800200 */
.L_x_66:
        /* <DEDUP_REMOVED lines=17> */
[----:B-----5:R-:W-:Y:S05]  /*1040*/  CALL.REL.NOINC `($__internal_3_$__cuda_sm20_rcp_rn_f32_slowpath) ;  /* 0x0000000000947944 */ /* 0x020fea0003c00000 */
[----:B------:R-:W-:Y:S01]  /*1050*/  IMAD.MOV.U32 R16, RZ, RZ, R0 ;  /* 0x000000ffff107224 */ /* 0x000fe200078e0000 */
[----:B------:R-:W-:Y:S06]  /*1060*/  BRA `(.L_x_70) ;  /* 0x0000000000107947 */ /* 0x000fec0003800000 */
.L_x_69:
[----:B------:R-:W0:Y:S02]  /*1070*/  MUFU.RCP R16, R21 ;  /* 0x0000001500107308 */ /* 0x000e240000001000 */
[----:B0-----:R-:W-:-:S04]  /*1080*/  FFMA R0, R21, R16, -1 ;  /* 0xbf80000015007423 */ /* 0x001fc80000000010 */
[----:B------:R-:W-:-:S04]  /*1090*/  FADD.FTZ R3, -R0, -RZ ;  /* 0x800000ff00037221 */ /* 0x000fc80000010100 */
[----:B------:R-:W-:-:S07]  /*10a0*/  FFMA R16, R16, R3, R16 ;  /* 0x0000000310107223 */ /* 0x000fce0000000010 */
.L_x_70:
[----:B------:R-:W-:Y:S05]  /*10b0*/  BSYNC.RECONVERGENT B0 ;  /* 0x0000000000007941 */ /* 0x000fea0003800200 */
.L_x_68:
[----:B------:R-:W0:Y:S01]  /*10c0*/  MUFU.RCP R0, R19 ;  /* 0x0000001300007308 */ /* 0x000e220000001000 */
[----:B------:R-:W-:Y:S02]  /*10d0*/  UMOV UR8, 0x40800000 ;  /* 0x4080000000087882 */ /* 0x000fe40000000000 */
[----:B------:R-:W-:-:S05]  /*10e0*/  MOV R18, UR8 ;  /* 0x0000000800127c02 */ /* 0x000fca0008000f00 */
[----:B------:R-:W1:Y:S01]  /*10f0*/  FCHK P0, -R18, R19 ;  /* 0x0000001312007302 */ /* 0x000e620000000100 */
[----:B0-----:R-:W-:-:S04]  /*1100*/  FFMA R3, -R19, R0, 1 ;  /* 0x3f80000013037423 */ /* 0x001fc80000000100 */
[----:B------:R-:W-:-:S04]  /*1110*/  FFMA R0, R0, R3, R0 ;  /* 0x0000000300007223 */ /* 0x000fc80000000000 */
[----:B------:R-:W-:-:S04]  /*1120*/  FFMA R2, R0, -4, RZ ;  /* 0xc080000000027823 */ /* 0x000fc800000000ff */
[----:B------:R-:W-:-:S04]  /*1130*/  FFMA R3, -R19, R2, -4 ;  /* 0xc080000013037423 */ /* 0x000fc80000000102 */
[----:B------:R-:W-:Y:S01]  /*1140*/  FFMA R21, R0, R3, R2 ;  /* 0x0000000300157223 */ /* 0x000fe20000000002 */
[----:B-1----:R-:W-:Y:S06]  /*1150*/  @!P0 BRA `(.L_x_71) ;  /* 0x0000000000148947 */ /* 0x002fec0003800000 */
[----:B------:R-:W-:Y:S01]  /*1160*/  HFMA2 R0, -RZ, RZ, -2.25, 0 ;  /* 0xc0800000ff007431 */ /* 0x000fe200000001ff */
[----:B------:R-:W-:Y:S02]  /*1170*/  MOV R3, R19 ;  /* 0x0000001300037202 */ /* 0x000fe40000000f00 */
[----:B------:R-:W-:-:S07]  /*1180*/  MOV R2, 0x11a0 ;  /* 0x000011a000027802 */ /* 0x000fce0000000f00 */
[----:B-----5:R-:W-:Y:S05]  /*1190*/  CALL.REL.NOINC `($__internal_4_$__cuda_sm3x_div_rn_noftz_f32_slowpath) ;  /* 0x0000000400187944 */ /* 0x020fea0003c00000 */
[----:B------:R-:W-:-:S07]  /*11a0*/  MOV R21, R0 ;  /* 0x0000000000157202 */ /* 0x000fce0000000f00 */
.L_x_71:
[----:B------:R-:W0:Y:S01]  /*11b0*/  LDC.64 R2, c[0x0][0x3d0] ;  /* 0x0000f400ff027b82 */ /* 0x000e220000000a00 */
[----:B------:R-:W-:Y:S01]  /*11c0*/  FMUL R21, R21, R16 ;  /* 0x0000001015157220 */ /* 0x000fe20000400000 */
[----:B------:R-:W-:Y:S01]  /*11d0*/  FADD R16, -R16, 1 ;  /* 0x3f80000010107421 */ /* 0x000fe20000000100 */
[----:B-----5:R-:W-:Y:S01]  /*11e0*/  FSET.BF.GT.AND R17, R17, R12, PT ;  /* 0x0000000c1111720a */ /* 0x020fe20003804000 */
[----:B------:R-:W-:Y:S01]  /*11f0*/  UISETP.GT.U32.AND UP0, UPT, UR5, 0x1, UPT ;  /* 0x000000010500788c */ /* 0x000fe2000bf04070 */
[----:B------:R-:W-:Y:S02]  /*1200*/  IMAD.IADD R13, R13, 0x1, -R10 ;  /* 0x000000010d0d7824 */ /* 0x000fe400078e0a0a */
[----:B------:R-:W-:Y:S01]  /*1210*/  FMUL R16, R21, R16 ;  /* 0x0000001015107220 */ /* 0x000fe20000400000 */
[----:B------:R-:W-:-:S03]  /*1220*/  UMOV UR5, UR4 ;  /* 0x0000000400057c82 */ /* 0x000fc60008000000 */
[----:B------:R-:W-:-:S04]  /*1230*/  FMUL R16, R16, R17 ;  /* 0x0000001110107220 */ /* 0x000fc80000400000 */
[----:B------:R-:W-:Y:S01]  /*1240*/  FMUL R15, R15, R16 ;  /* 0x000000100f0f7220 */ /* 0x000fe20000400000 */
[----:B0-----:R-:W-:Y:S01]  /*1250*/  IMAD.WIDE R2, R11, 0x4, R2 ;  /* 0x000000040b027825 */ /* 0x001fe200078e0202 */
[----:B------:R-:W-:-:S04]  /*1260*/  IADD3 R11, PT, PT, -R10, R11, RZ ;  /* 0x0000000b0a0b7210 */ /* 0x000fc80007ffe1ff */
[----:B------:R4:W-:Y:S01]  /*1270*/  STG.E desc[UR6][R2.64], R15 ;  /* 0x0000000f02007986 */ /* 0x0009e2000c101906 */
[----:B------:R-:W-:Y:S05]  /*1280*/  BRA.U UP0, `(.L_x_72) ;  /* 0xffffffed00c07547 */ /* 0x000fea000b83ffff */
[----:B------:R-:W-:Y:S05]  /*1290*/  EXIT ;  /* 0x000000000000794d */ /* 0x000fea0003800000 */
        .weak           $__internal_3_$__cuda_sm20_rcp_rn_f32_slowpath
        .type           $__internal_3_$__cuda_sm20_rcp_rn_f32_slowpath,@function
        .size           $__internal_3_$__cuda_sm20_rcp_rn_f32_slowpath,($__internal_4_$__cuda_sm3x_div_rn_noftz_f32_slowpath - $__internal_3_$__cuda_sm20_rcp_rn_f32_slowpath)
$__internal_3_$__cuda_sm20_rcp_rn_f32_slowpath:
[----:B------:R-:W-:Y:S01]  /*12a0*/  SHF.L.U32 R3, R0, 0x1, RZ ;  /* 0x0000000100037819 */ /* 0x000fe200000006ff */
[----:B------:R-:W-:Y:S03]  /*12b0*/  BSSY.RECONVERGENT B1, `(.L_x_73) ;  /* 0x0000030000017945 */ /* 0x000fe60003800200 */
[----:B------:R-:W-:-:S04]  /*12c0*/  SHF.R.U32.HI R3, RZ, 0x18, R3 ;  /* 0x00000018ff037819 */ /* 0x000fc80000011603 */
[----:B------:R-:W-:-:S13]  /*12d0*/  ISETP.NE.U32.AND P0, PT, R3, RZ, PT ;  /* 0x000000ff0300720c */ /* 0x000fda0003f05070 */
[----:B------:R-:W-:Y:S05]  /*12e0*/  @P0 BRA `(.L_x_74) ;  /* 0x0000000000280947 */ /* 0x000fea0003800000 */
[----:B------:R-:W-:-:S04]  /*12f0*/  SHF.L.U32 R2, R0, 0x1, RZ ;  /* 0x0000000100027819 */ /* 0x000fc800000006ff */
        /* <DEDUP_REMOVED lines=9> */
.L_x_74:
[----:B------:R-:W-:-:S04]  /*1390*/  IADD3 R2, PT, PT, R3, -0xfd, RZ ;  /* 0xffffff0303027810 */ /* 0x000fc80007ffe0ff */
[----:B------:R-:W-:-:S13]  /*13a0*/  ISETP.GT.U32.AND P0, PT, R2, 0x1, PT ;  /* 0x000000010200780c */ /* 0x000fda0003f04070 */
[----:B------:R-:W-:Y:S05]  /*13b0*/  @P0 BRA `(.L_x_76) ;  /* 0x0000000000780947 */ /* 0x000fea0003800000 */
[----:B------:R-:W-:Y:S01]  /*13c0*/  LOP3.LUT R27, R0, 0x7fffff, RZ, 0xc0, !PT ;  /* 0x007fffff001b7812 */ /* 0x000fe200078ec0ff */
[----:B------:R-:W-:-:S03]  /*13d0*/  IMAD.MOV.U32 R29, RZ, RZ, 0x3 ;  /* 0x00000003ff1d7424 */ /* 0x000fc600078e00ff */
[----:B------:R-:W-:Y:S02]  /*13e0*/  LOP3.LUT R30, R27, 0x3f800000, RZ, 0xfc, !PT ;  /* 0x3f8000001b1e7812 */ /* 0x000fe400078efcff */
[----:B------:R-:W-:Y:S02]  /*13f0*/  SHF.L.U32 R29, R29, R2, RZ ;  /* 0x000000021d1d7219 */ /* 0x000fe400000006ff */
[----:B------:R-:W0:Y:S02]  /*1400*/  MUFU.RCP R27, R30 ;  /* 0x0000001e001b7308 */ /* 0x000e240000001000 */
[----:B0-----:R-:W-:-:S04]  /*1410*/  FFMA R28, R30, R27, -1 ;  /* 0xbf8000001e1c7423 */ /* 0x001fc8000000001b */
[----:B------:R-:W-:-:S04]  /*1420*/  FADD.FTZ R32, -R28, -RZ ;  /* 0x800000ff1c207221 */ /* 0x000fc80000010100 */
[CCC-:B------:R-:W-:Y:S01]  /*1430*/  FFMA.RM R28, R27.reuse, R32.reuse, R27.reuse ;  /* 0x000000201b1c7223 */ /* 0x1c0fe2000000401b */
[----:B------:R-:W-:-:S04]  /*1440*/  FFMA.RP R31, R27, R32, R27 ;  /* 0x000000201b1f7223 */ /* 0x000fc8000000801b */
[C---:B------:R-:W-:Y:S02]  /*1450*/  LOP3.LUT R27, R28.reuse, 0x7fffff, RZ, 0xc0, !PT ;  /* 0x007fffff1c1b7812 */ /* 0x040fe400078ec0ff */
[----:B------:R-:W-:Y:S02]  /*1460*/  FSETP.NEU.FTZ.AND P0, PT, R28, R31, PT ;  /* 0x0000001f1c00720b */ /* 0x000fe40003f1d000 */
[----:B------:R-:W-:Y:S02]  /*1470*/  LOP3.LUT R27, R27, 0x800000, RZ, 0xfc, !PT ;  /* 0x008000001b1b7812 */ /* 0x000fe400078efcff */
[----:B------:R-:W-:Y:S02]  /*1480*/  SEL R28, RZ, 0xffffffff, !P0 ;  /* 0xffffffffff1c7807 */ /* 0x000fe40004000000 */
[----:B------:R-:W-:Y:S02]  /*1490*/  LOP3.LUT R29, R29, R27, RZ, 0xc0, !PT ;  /* 0x0000001b1d1d7212 */ /* 0x000fe400078ec0ff */
[----:B------:R-:W-:-:S02]  /*14a0*/  IADD3 R28, PT, PT, -R28, RZ, RZ ;  /* 0x000000ff1c1c7210 */ /* 0x000fc40007ffe1ff */
[-C--:B------:R-:W-:Y:S02]  /*14b0*/  SHF.R.U32.HI R29, RZ, R2.reuse, R29 ;  /* 0x00000002ff1d7219 */ /* 0x080fe4000001161d */
        /* <DEDUP_REMOVED lines=10> */
[----:B------:R-:W-:-:S05]  /*1560*/  @!P0 IADD3 R3, PT, PT, R3, 0x1, RZ ;  /* 0x0000000103038810 */ /* 0x000fca0007ffe0ff */
[----:B------:R-:W-:-:S05]  /*1570*/  @!P1 IMAD.SHL.U32 R3, R3, 0x2, RZ ;  /* 0x0000000203039824 */ /* 0x000fca00078e00ff */
[----:B------:R-:W-:Y:S01]  /*1580*/  LOP3.LUT R3, R3, 0x80000000, R0, 0xf8, !PT ;  /* 0x8000000003037812 */ /* 0x000fe200078ef800 */
[----:B------:R-:W-:Y:S06]  /*1590*/  BRA `(.L_x_75) ;  /* 0x0000000000047947 */ /* 0x000fec0003800000 */
.L_x_76:
[----:B------:R0:W1:Y:S02]  /*15a0*/  MUFU.RCP R3, R0 ;  /* 0x0000000000037308 */ /* 0x0000640000001000 */
.L_x_75:
[----:B------:R-:W-:Y:S05]  /*15b0*/  BSYNC.RECONVERGENT B1 ;  /* 0x0000000000017941 */ /* 0x000fea0003800200 */
.L_x_73:
[----:B01----:R-:W-:Y:S01]  /*15c0*/  MOV R0, R3 ;  /* 0x0000000300007202 */ /* 0x003fe20000000f00 */
[----:B------:R-:W-:Y:S01]  /*15d0*/  HFMA2 R3, -RZ, RZ, 0, 0 ;  /* 0x00000000ff037431 */ /* 0x000fe200000001ff */
[----:B------:R-:W-:-:S04]  /*15e0*/  MOV R2, R24 ;  /* 0x0000001800027202 */ /* 0x000fc80000000f00 */
[----:B------:R-:W-:Y:S05]  /*15f0*/  RET.REL.NODEC R2 `(backward_kernel_fp32) ;  /* 0xffffffe802807950 */ /* 0x000fea0003c3ffff */
        .weak           $__internal_4_$__cuda_sm3x_div_rn_noftz_f32_slowpath
        .type           $__internal_4_$__cuda_sm3x_div_rn_noftz_f32_slowpath,@function
        .size           $__internal_4_$__cuda_sm3x_div_rn_noftz_f32_slowpath,(.L_x_170 - $__internal_4_$__cuda_sm3x_div_rn_noftz_f32_slowpath)
$__internal_4_$__cuda_sm3x_div_rn_noftz_f32_slowpath:
        /* <DEDUP_REMOVED lines=30> */
[----:B------:R-:W-:Y:S01]  /*17e0*/  @!P0 FFMA R0, R0, 1.84467440737095516160e+19, RZ ;  /* 0x5f80000000008823 */ /* 0x000fe200000000ff */
[----:B------:R-:W-:Y:S01]  /*17f0*/  @!P0 MOV R26, 0xffffffc0 ;  /* 0xffffffc0001a8802 */ /* 0x000fe20000000f00 */
[----:B------:R-:W-:-:S03]  /*1800*/  @!P1 FFMA R3, R3, 1.84467440737095516160e+19, RZ ;  /* 0x5f80000003039823 */ /* 0x000fc600000000ff */
[----:B------:R-:W-:-:S07]  /*1810*/  @!P1 IADD3 R26, PT, PT, R26, 0x40, RZ ;  /* 0x000000401a1a9810 */ /* 0x000fce0007ffe0ff */
.L_x_78:
[----:B------:R-:W-:Y:S01]  /*1820*/  LEA R28, R24, 0xc0800000, 0x17 ;  /* 0xc0800000181c7811 */ /* 0x000fe200078eb8ff */
[----:B------:R-:W-:Y:S01]  /*1830*/  BSSY.RECONVERGENT B2, `(.L_x_83) ;  /* 0x0000036000027945 */ /* 0x000fe20003800200 */
[----:B------:R-:W-:-:S03]  /*1840*/  IADD3 R27, PT, PT, R27, -0x7f, RZ ;  /* 0xffffff811b1b7810 */ /* 0x000fc60007ffe0ff */
[----:B------:R-:W-:Y:S02]  /*1850*/  IMAD.IADD R30, R3, 0x1, -R28 ;  /* 0x00000001031e7824 */ /* 0x000fe400078e0a1c */
[C---:B------:R-:W-:Y:S01]  /*1860*/  IMAD R0, R27.reuse, -0x800000, R0 ;  /* 0xff8000001b007824 */ /* 0x040fe200078e0200 */
[----:B------:R-:W-:Y:S01]  /*1870*/  IADD3 R27, PT, PT, R27, 0x7f, -R24 ;  /* 0x0000007f1b1b7810 */ /* 0x000fe20007ffe818 */
[----:B------:R-:W0:Y:S01]  /*1880*/  MUFU.RCP R28, R30 ;  /* 0x0000001e001c7308 */ /* 0x000e220000001000 */
[----:B------:R-:W-:Y:S02]  /*1890*/  FADD.FTZ R29, -R30, -RZ ;  /* 0x800000ff1e1d7221 */ /* 0x000fe40000010100 */
[----:B------:R-:W-:Y:S02]  /*18a0*/  IADD3 R27, PT, PT, R27, R26, RZ ;  /* 0x0000001a1b1b7210 */ /* 0x000fe40007ffe0ff */
[----:B0-----:R-:W-:-:S04]  /*18b0*/  FFMA R3, R28, R29, 1 ;  /* 0x3f8000001c037423 */ /* 0x001fc8000000001d */
[----:B------:R-:W-:-:S04]  /*18c0*/  FFMA R3, R28, R3, R28 ;  /* 0x000000031c037223 */ /* 0x000fc8000000001c */
[----:B------:R-:W-:-:S04]  /*18d0*/  FFMA R28, R0, R3, RZ ;  /* 0x00000003001c7223 */ /* 0x000fc800000000ff */
[----:B------:R-:W-:-:S04]  /*18e0*/  FFMA R31, R29, R28, R0 ;  /* 0x0000001c1d1f7223 */ /* 0x000fc80000000000 */
[----:B------:R-:W-:-:S04]  /*18f0*/  FFMA R28, R3, R31, R28 ;  /* 0x0000001f031c7223 */ /* 0x000fc8000000001c */
[----:B------:R-:W-:-:S04]  /*1900*/  FFMA R29, R29, R28, R0 ;  /* 0x0000001c1d1d7223 */ /* 0x000fc80000000000 */
[----:B------:R-:W-:-:S05]  /*1910*/  FFMA R0, R3, R29, R28 ;  /* 0x0000001d03007223 */ /* 0x000fca000000001c */
[----:B------:R-:W-:-:S04]  /*1920*/  SHF.R.U32.HI R24, RZ, 0x17, R0 ;  /* 0x00000017ff187819 */ /* 0x000fc80000011600 */
[----:B------:R-:W-:-:S04]  /*1930*/  LOP3.LUT R24, R24, 0xff, RZ, 0xc0, !PT ;  /* 0x000000ff18187812 */ /* 0x000fc800078ec0ff */
[----:B------:R-:W-:-:S04]  /*1940*/  IADD3 R24, PT, PT, R24, R27, RZ ;  /* 0x0000001b18187210 */ /* 0x000fc80007ffe0ff */
[----:B------:R-:W-:-:S04]  /*1950*/  IADD3 R26, PT, PT, R24, -0x1, RZ ;  /* 0xffffffff181a7810 */ /* 0x000fc80007ffe0ff */
        /* <DEDUP_REMOVED lines=9> */
[CCC-:B------:R-:W-:Y:S01]  /*19f0*/  FFMA.RZ R26, R3.reuse, R29.reuse, R28.reuse ;  /* 0x0000001d031a7223 */ /* 0x1c0fe2000000c01c */
[C---:B------:R-:W-:Y:S02]  /*1a00*/  ISETP.NE.AND P2, PT, R24.reuse, RZ, PT ;  /* 0x000000ff1800720c */ /* 0x040fe40003f45270 */
[----:B------:R-:W-:Y:S02]  /*1a10*/  ISETP.NE.AND P1, PT, R24, RZ, PT ;  /* 0x000000ff1800720c */ /* 0x000fe40003f25270 */
[----:B------:R-:W-:Y:S01]  /*1a20*/  LOP3.LUT R27, R26, 0x7fffff, RZ, 0xc0, !PT ;  /* 0x007fffff1a1b7812 */ /* 0x000fe200078ec0ff */
[CCC-:B------:R-:W-:Y:S01]  /*1a30*/  FFMA.RP R26, R3.reuse, R29.reuse, R28.reuse ;  /* 0x0000001d031a7223 */ /* 0x1c0fe2000000801c */
[----:B------:R-:W-:Y:S01]  /*1a40*/  FFMA.RM R3, R3, R29, R28 ;  /* 0x0000001d03037223 */ /* 0x000fe2000000401c */
[C---:B------:R-:W-:Y:S01]  /*1a50*/  VIADD R28, R24.reuse, 0x20 ;  /* 0x00000020181c7836 */ /* 0x040fe20000000000 */
[----:B------:R-:W-:Y:S02]  /*1a60*/  LOP3.LUT R27, R27, 0x800000, RZ, 0xfc, !PT ;  /* 0x008000001b1b7812 */ /* 0x000fe400078efcff */
[----:B------:R-:W-:-:S02]  /*1a70*/  IADD3 R24, PT, PT, -R24, RZ, RZ ;  /* 0x000000ff18187210 */ /* 0x000fc40007ffe1ff */
[----:B------:R-:W-:Y:S02]  /*1a80*/  SHF.L.U32 R28, R27, R28, RZ ;  /* 0x0000001c1b1c7219 */ /* 0x000fe400000006ff */
[----:B------:R-:W-:Y:S02]  /*1a90*/  FSETP.NEU.FTZ.AND P0, PT, R26, R3, PT ;  /* 0x000000031a00720b */ /* 0x000fe40003f1d000 */
[----:B------:R-:W-:Y:S02]  /*1aa0*/  SEL R24, R24, RZ, P2 ;  /* 0x000000ff18187207 */ /* 0x000fe40001000000 */
[----:B------:R-:W-:Y:S02]  /*1ab0*/  ISETP.NE.AND P1, PT, R28, RZ, P1 ;  /* 0x000000ff1c00720c */ /* 0x000fe40000f25270 */
[----:B------:R-:W-:Y:S02]  /*1ac0*/  SHF.R.U32.HI R24, RZ, R24, R27 ;  /* 0x00000018ff187219 */ /* 0x000fe4000001161b */
[----:B------:R-:W-:-:S02]  /*1ad0*/  PLOP3.LUT P0, PT, P0, P1, PT, 0xf8, 0x8f ;  /* 0x00000000008f781c */ /* 0x000fc40000703f70 */
[----:B------:R-:W-:Y:S02]  /*1ae0*/  SHF.R.U32.HI R26, RZ, 0x1, R24 ;  /* 0x00000001ff1a7819 */ /* 0x000fe40000011618 */
[----:B------:R-:W-:-:S04]  /*1af0*/  SEL R3, RZ, 0x1, !P0 ;  /* 0x00000001ff037807 */ /* 0x000fc80004000000 */
[----:B------:R-:W-:-:S04]  /*1b00*/  LOP3.LUT R3, R3, 0x1, R26, 0xf8, !PT ;  /* 0x0000000103037812 */ /* 0x000fc800078ef81a */
[----:B------:R-:W-:-:S04]  /*1b10*/  LOP3.LUT R3, R3, R24, RZ, 0xc0, !PT ;  /* 0x0000001803037212 */ /* 0x000fc800078ec0ff */
[----:B------:R-:W-:-:S04]  /*1b20*/  IADD3 R3, PT, PT, R26, R3, RZ ;  /* 0x000000031a037210 */ /* 0x000fc80007ffe0ff */
[----:B------:R-:W-:Y:S01]  /*1b30*/  LOP3.LUT R0, R3, R0, RZ, 0xfc, !PT ;  /* 0x0000000003007212 */ /* 0x000fe200078efcff */
[----:B------:R-:W-:Y:S06]  /*1b40*/  BRA `(.L_x_86) ;  /* 0x0000000000107947 */ /* 0x000fec0003800000 */
.L_x_85:
[----:B------:R-:W-:-:S04]  /*1b50*/  LOP3.LUT R0, R0, 0x80000000, RZ, 0xc0, !PT ;  /* 0x8000000000007812 */ /* 0x000fc800078ec0ff */
[----:B------:R-:W-:Y:S01]  /*1b60*/  LOP3.LUT R0, R0, 0x7f800000, RZ, 0xfc, !PT ;  /* 0x7f80000000007812 */ /* 0x000fe200078efcff */
[----:B------:R-:W-:Y:S06]  /*1b70*/  BRA `(.L_x_86) ;  /* 0x0000000000047947 */ /* 0x000fec0003800000 */
.L_x_84:
[----:B------:R-:W-:-:S07]  /*1b80*/  LEA R0, R27, R0, 0x17 ;  /* 0x000000001b007211 */ /* 0x000fce00078eb8ff */
.L_x_86:
[----:B------:R-:W-:Y:S05]  /*1b90*/  BSYNC.RECONVERGENT B2 ;  /* 0x0000000000027941 */ /* 0x000fea0003800200 */
.L_x_83:
[----:B------:R-:W-:Y:S05]  /*1ba0*/  BRA `(.L_x_87) ;  /* 0x0000000000207947 */ /* 0x000fea0003800000 */
.L_x_82:
[----:B------:R-:W-:-:S04]  /*1bb0*/  LOP3.LUT R0, R3, 0x80000000, R0, 0x48, !PT ;  /* 0x8000000003007812 */ /* 0x000fc800078e4800 */
[----:B------:R-:W-:Y:S01]  /*1bc0*/  LOP3.LUT R0, R0, 0x7f800000, RZ, 0xfc, !PT ;  /* 0x7f80000000007812 */ /* 0x000fe200078efcff */
[----:B------:R-:W-:Y:S06]  /*1bd0*/  BRA `(.L_x_87) ;  /* 0x0000000000147947 */ /* 0x000fec0003800000 */
.L_x_81:
[----:B------:R-:W-:Y:S01]  /*1be0*/  LOP3.LUT R0, R3, 0x80000000, R0, 0x48, !PT ;  /* 0x8000000003007812 */ /* 0x000fe200078e4800 */
[----:B------:R-:W-:Y:S06]  /*1bf0*/  BRA `(.L_x_87) ;  /* 0x00000000000c7947 */ /* 0x000fec0003800000 */
.L_x_80:
[----:B------:R-:W0:Y:S01]  /*1c00*/  MUFU.RSQ R0, -QNAN ;  /* 0xffc0000000007908 */ /* 0x000e220000001400 */
[----:B------:R-:W-:Y:S05]  /*1c10*/  BRA `(.L_x_87) ;  /* 0x0000000000047947 */ /* 0x000fea0003800000 */
.L_x_79:
[----:B------:R-:W-:-:S07]  /*1c20*/  FADD.FTZ R0, R0, R3 ;  /* 0x0000000300007221 */ /* 0x000fce0000010000 */
.L_x_87:
[----:B------:R-:W-:Y:S05]  /*1c30*/  BSYNC.RECONVERGENT B1 ;  /* 0x0000000000017941 */ /* 0x000fea0003800200 */
.L_x_77:
[----:B------:R-:W-:-:S04]  /*1c40*/  HFMA2 R3, -RZ, RZ, 0, 0 ;  /* 0x00000000ff037431 */ /* 0x000fc800000001ff */
[----:B0-----:R-:W-:Y:S05]  /*1c50*/  RET.REL.NODEC R2 `(backward_kernel_fp32) ;  /* 0xffffffe002e87950 */ /* 0x001fea0003c3ffff */
.L_x_88:
        /* <DEDUP_REMOVED lines=10> */
.L_x_170:


//--------------------- .text.forward_kernel_fp16 --------------------------
	.section	.text.forward_kernel_fp16,"ax",@progbits
	.align	128
        .global         forward_kernel_fp16
        .type           forward_kernel_fp16,@function
        .size           forward_kernel_fp16,(.L_x_176 - forward_kernel_fp16)
        .other          forward_kernel_fp16,@"STO_CUDA_ENTRY STV_DEFAULT"
forward_kernel_fp16:
.text.forward_kernel_fp16:
[----:B------:R-:W-:Y:S01]  /*0000*/  LDC R1, c[0x0][0x37c] ;  /* 0x0000df00ff017b82 */ /* 0x000fe20000000800 */
[----:B------:R-:W0:Y:S07]  /*0010*/  S2R R24, SR_TID.X ;  /* 0x0000000000187919 */ /* 0x000e2e0000002100 */
[----:B------:R-:W1:Y:S01]  /*0020*/  S2UR UR5, SR_CTAID.X ;  /* 0x00000000000579c3 */ /* 0x000e620000002500 */
[----:B------:R-:W1:Y:S01]  /*0030*/  LDCU UR4, c[0x0][0x360] ;  /* 0x00006c00ff0477ac */ /* 0x000e620008000800 */
[----:B------:R-:W2:Y:S06]  /*0040*/  LDCU UR6, c[0x0][0x3d0] ;  /* 0x00007a00ff0677ac */ /* 0x000eac0008000800 */
[----:B------:R-:W2:Y:S01]  /*0050*/  LDC R25, c[0x0][0x3c8] ;  /* 0x0000f200ff197b82 */ /* 0x000ea20000000800 */
[----:B-1----:R-:W-:-:S06]  /*0060*/  UIMAD UR5, UR5, UR4, URZ ;  /* 0x00000004050572a4 */ /* 0x002fcc000f8e02ff */
[----:B0-----:R-:W-:Y:S01]  /*0070*/  IADD3 R22, PT, PT, R24, UR5, RZ ;  /* 0x0000000518167c10 */ /* 0x001fe2000fffe0ff */
[----:B--2---:R-:W-:-:S05]  /*0080*/  IMAD R25, R25, UR6, RZ ;  /* 0x0000000619197c24 */ /* 0x004fca000f8e02ff */
        /* <DEDUP_REMOVED lines=8> */
[----:B-1----:R-:W4:Y:S07]  /*0110*/  LDG.E.U16 R13, desc[UR8][R10.64] ;  /* 0x000000080a0d7981 */ /* 0x002f2e000c1e1500 */
[----:B------:R-:W1:Y:S01]  /*0120*/  LDC.64 R6, c[0x0][0x3a8] ;  /* 0x0000ea00ff067b82 */ /* 0x000e620000000a00 */
[----:B--2---:R-:W-:-:S07]  /*0130*/  ISETP.GE.AND P0, PT, R12, 0x1, PT ;  /* 0x000000010c00780c */ /* 0x004fce0003f06270 */
[----:B------:R-:W2:Y:S01]  /*0140*/  LDC.64 R4, c[0x0][0x3c0] ;  /* 0x0000f000ff047b82 */ /* 0x000ea20000000a00 */
[----:B0-----:R-:W-:-:S05]  /*0150*/  IMAD.WIDE R8, R22, 0x2, R8 ;  /* 0x0000000216087825 */ /* 0x001fca00078e0208 */
[----:B------:R0:W-:Y:S01]  /*0160*/  STG.E.U16 desc[UR8][R8.64], RZ ;  /* 0x000000ff08007986 */ /* 0x0001e2000c101508 */
[----:B-1----:R-:W-:-:S05]  /*0170*/  IMAD.WIDE R6, R22, 0x2, R6 ;  /* 0x0000000216067825 */ /* 0x002fca00078e0206 */
[----:B------:R0:W-:Y:S01]  /*0180*/  STG.E.U16 desc[UR8][R6.64], RZ ;  /* 0x000000ff06007986 */ /* 0x0001e2000c101508 */
[----:B--2---:R-:W-:-:S04]  /*0190*/  IMAD.WIDE R4, R22, 0x2, R4 ;  /* 0x0000000216047825 */ /* 0x004fc800078e0204 */
[----:B---3--:R-:W-:-:S04]  /*01a0*/  HADD2 R0, R2.H0_H0, 0.5, 0.5 ;  /* 0x3800380002007430 */ /* 0x008fc80000000800 */
[----:B----4-:R-:W-:-:S05]  /*01b0*/  HMUL2 R0, R0.H0_H0, R13.H0_H0 ;  /* 0x2000000d00007232 */ /* 0x010fca0000000800 */
[----:B------:R0:W-:Y:S01]  /*01c0*/  STG.E.U16 desc[UR8][R4.64], R0 ;  /* 0x0000000004007986 */ /* 0x0001e2000c101508 */
[----:B------:R-:W-:Y:S05]  /*01d0*/  @!P0 EXIT ;  /* 0x000000000000894d */ /* 0x000fea0003800000 */
[----:B------:R-:W-:Y:S02]  /*01e0*/  ISETP.GE.U32.AND P0, PT, R12, 0x4, PT ;  /* 0x000000040c00780c */ /* 0x000fe40003f06070 */
[----:B------:R-:W-:Y:S01]  /*01f0*/  PRMT R2, R0, 0x7610, R2 ;  /* 0x0000761000027816 */ /* 0x000fe20000000002 */
[----:B0-----:R-:W-:Y:S01]  /*0200*/  HFMA2 R0, -RZ, RZ, 0, 0 ;  /* 0x00000000ff007431 */ /* 0x001fe200000001ff */
[----:B------:R-:W-:-:S09]  /*0210*/  PRMT R26, RZ, 0x7610, R26 ;  /* 0x00007610ff1a7816 */ /* 0x000fd2000000001a */
[----:B------:R-:W-:Y:S05]  /*0220*/  @!P0 BRA `(.L_x_89) ;  /* 0x0000000c00d48947 */ /* 0x000fea0003800000 */
[----:B------:R-:W-:Y:S01]  /*0230*/  LOP3.LUT R0, R12, 0x7ffffffc, RZ, 0xc0, !PT ;  /* 0x7ffffffc0c007812 */ /* 0x000fe200078ec0ff */
[----:B------:R-:W-:Y:S01]  /*0240*/  UMOV UR4, URZ ;  /* 0x000000ff00047c82 */ /* 0x000fe20008000000 */
[----:B------:R-:W-:Y:S02]  /*0250*/  MOV R23, R25 ;  /* 0x0000001900177202 */ /* 0x000fe40000000f00 */
[----:B------:R-:W-:-:S07]  /*0260*/  PRMT R26, RZ, 0x7610, R26 ;  /* 0x00007610ff1a7816 */ /* 0x000fce000000001a */
.L_x_114:
[----:B0-----:R-:W0:Y:S02]  /*0270*/  LDC.64 R16, c[0x0][0x380] ;  /* 0x0000e000ff107b82 */ /* 0x001e240000000a00 */
[----:B0-----:R-:W-:-:S05]  /*0280*/  IMAD.WIDE R16, R22, 0x2, R16 ;  /* 0x0000000216107825 */ /* 0x001fca00078e0210 */
[----:B------:R-:W2:Y:S01]  /*0290*/  LDG.E.U16 R3, desc[UR8][R16.64] ;  /* 0x0000000810037981 */ /* 0x000ea2000c1e1500 */
[----:B------:R-:W-:-:S04]  /*02a0*/  IMAD.WIDE R14, R23, 0x2, R4 ;  /* 0x00000002170e7825 */ /* 0x000fc800078e0204 */
[----:B--2---:R-:W-:-:S05]  /*02b0*/  HADD2 R12, R2.H0_H0, R3.H0_H0 ;  /* 0x20000003020c7230 */ /* 0x004fca0000000800 */
[----:B------:R0:W-:Y:S04]  /*02c0*/  STG.E.U16 desc[UR8][R14.64], R12 ;  /* 0x0000000c0e007986 */ /* 0x0001e8000c101508 */
[----:B------:R-:W2:Y:S01]  /*02d0*/  LDG.E.U16 R13, desc[UR8][R10.64] ;  /* 0x000000080a0d7981 */ /* 0x000ea2000c1e1500 */
[----:B------:R-:W-:Y:S04]  /*02e0*/  BSSY.RECONVERGENT B0, `(.L_x_90) ;  /* 0x0000014000007945 */ /* 0x000fe80003800200 */
[----:B------:R-:W-:Y:S01]  /*02f0*/  BSSY.RELIABLE B1, `(.L_x_91) ;  /* 0x000000d000017945 */ /* 0x000fe20003800100 */
[----:B--2---:R-:W-:-:S13]  /*0300*/  HSETP2.GE.AND P0, PT, R12.H0_H0, R13.H0_H0, PT ;  /* 0x2000000d0c007234 */ /* 0x004fda0003f06800 */
[----:B0-----:R-:W-:Y:S05]  /*0310*/  @!P0 BRA `(.L_x_92) ;  /* 0x0000000000188947 */ /* 0x001fea0003800000 */
[----:B------:R-:W0:Y:S02]  /*0320*/  LDC.64 R2, c[0x0][0x390] ;  /* 0x0000e400ff027b82 */ /* 0x000e240000000a00 */
[----:B0-----:R-:W2:Y:S02]  /*0330*/  LDG.E.U16 R3, desc[UR8][R2.64] ;  /* 0x0000000802037981 */ /* 0x001ea4000c1e1500 */
[----:B--2---:R-:W-:-:S13]  /*0340*/  HSETP2.GEU.AND P0, PT, R26.H0_H0, R3.H0_H0, PT ;  /* 0x200000031a007234 */ /* 0x004fda0003f0e800 */
[----:B------:R-:W-:Y:S05]  /*0350*/  @!P0 BREAK.RELIABLE B1 ;  /* 0x0000000000018942 */ /* 0x000fea0003800100 */
[----:B------:R-:W-:Y:S01]  /*0360*/  @!P0 HADD2 R18, -RZ.H0_H0, 1, 1 ;  /* 0x3c003c00ff128430 */ /* 0x000fe20000000900 */
[----:B------:R-:W-:Y:S06]  /*0370*/  @!P0 BRA `(.L_x_93) ;  /* 0x0000000000288947 */ /* 0x000fec0003800000 */
.L_x_92:
[----:B------:R-:W-:Y:S02]  /*0380*/  HSETP2.GEU.AND P0, PT, R12.H0_H0, RZ.H0_H0, PT ;  /* 0x200000ff0c007234 */ /* 0x000fe40003f0e800 */
[----:B------:R-:W-:-:S11]  /*0390*/  PRMT R18, RZ, 0x7610, R18 ;  /* 0x00007610ff127816 */ /* 0x000fd60000000012 */
[----:B------:R-:W-:Y:S05]  /*03a0*/  @P0 BREAK.RELIABLE B1 ;  /* 0x0000000000010942 */ /* 0x000fea0003800100 */
[----:B------:R-:W-:Y:S05]  /*03b0*/  @P0 BRA `(.L_x_93) ;  /* 0x0000000000180947 */ /* 0x000fea0003800000 */
[----:B------:R-:W-:Y:S05]  /*03c0*/  BSYNC.RELIABLE B1 ;  /* 0x0000000000017941 */ /* 0x000fea0003800100 */
.L_x_91:
[----:B------:R-:W0:Y:S02]  /*03d0*/  LDC.64 R2, c[0x0][0x398] ;  /* 0x0000e600ff027b82 */ /* 0x000e240000000a00 */
[----:B0-----:R-:W2:Y:S01]  /*03e0*/  LDG.E.U16 R3, desc[UR8][R2.64] ;  /* 0x0000000802037981 */ /* 0x001ea2000c1e1500 */
[----:B------:R-:W-:Y:S02]  /*03f0*/  PRMT R18, RZ, 0x7610, R18 ;  /* 0x00007610ff127816 */ /* 0x000fe40000000012 */
[----:B--2---:R-:W-:-:S13]  /*0400*/  HSETP2.GT.AND P0, PT, R26.H0_H0, R3.H0_H0, PT ;  /* 0x200000031a007234 */ /* 0x004fda0003f04800 */
[----:B------:R-:W-:-:S07]  /*0410*/  @P0 HADD2 R18, -RZ.H0_H0, -1, -1 ;  /* 0xbc00bc00ff120430 */ /* 0x000fce0000000900 */
.L_x_93:
[----:B------:R-:W-:Y:S05]  /*0420*/  BSYNC.RECONVERGENT B0 ;  /* 0x0000000000007941 */ /* 0x000fea0003800200 */
.L_x_90:
[----:B------:R-:W-:Y:S05]  /*0430*/  WARPSYNC.ALL ;  /* 0x0000000000007948 */ /* 0x000fea0003800000 */
[----:B------:R-:W0:Y:S02]  /*0440*/  LDC.64 R2, c[0x0][0x390] ;  /* 0x0000e400ff027b82 */ /* 0x000e240000000a00 */
[----:B0-----:R-:W2:Y:S01]  /*0450*/  LDG.E.U16 R28, desc[UR8][R2.64] ;  /* 0x00000008021c7981 */ /* 0x001ea2000c1e1500 */
[----:B------:R-:W2:Y:S02]  /*0460*/  I2F.F16 R19, UR4 ;  /* 0x0000000400137d06 */ /* 0x000ea40008200c00 */
[----:B--2---:R-:W-:-:S13]  /*0470*/  HSETP2.GEU.AND P0, PT, R19.H0_H0, R28.H0_H0, PT ;  /* 0x2000001c13007234 */ /* 0x004fda0003f0e800 */
[----:B------:R-:W-:Y:S05]  /*0480*/  @P0 BRA `(.L_x_94) ;  /* 0x0000000000440947 */ /* 0x000fea0003800000 */
[----:B------:R-:W0:Y:S02]  /*0490*/  LDC.64 R20, c[0x0][0x3a0] ;  /* 0x0000e800ff147b82 */ /* 0x000e240000000a00 */
[----:B0-----:R-:W2:Y:S01]  /*04a0*/  LDG.E.U16 R20, desc[UR8][R20.64] ;  /* 0x0000000814147981 */ /* 0x001ea2000c1e1500 */
[----:B------:R-:W-:Y:S02]  /*04b0*/  HADD2.F32 R28, -RZ, R28.H0_H0 ;  /* 0x2000001cff1c7230 */ /* 0x000fe40000004100 */
[----:B------:R-:W-:Y:S02]  /*04c0*/  HFMA2 R12, -R13.H0_H0, R18.H0_H0, R12.H0_H0 ;  /* 0x200000120d0c7231 */ /* 0x000fe4000004090c */
[----:B------:R-:W0:Y:S01]  /*04d0*/  MUFU.RCP R30, R28 ;  /* 0x0000001c001e7308 */ /* 0x000e220000001000 */
[----:B--2---:R-:W-:-:S05]  /*04e0*/  HMUL2 R19, R20.H0_H0, R13.H0_H0 ;  /* 0x2000000d14137232 */ /* 0x004fca0000000800 */
[----:B------:R-:W-:-:S05]  /*04f0*/  HADD2.F32 R19, -RZ, R19.H0_H0 ;  /* 0x20000013ff137230 */ /* 0x000fca0000004100 */
[----:B0-----:R-:W-:-:S05]  /*0500*/  FMUL R27, R19, R30 ;  /* 0x0000001e131b7220 */ /* 0x001fca0000400000 */
[----:B------:R-:W-:-:S05]  /*0510*/  F2FP.F16.F32.PACK_AB R21, RZ, R27 ;  /* 0x0000001bff15723e */ /* 0x000fca00000000ff */
[C---:B------:R-:W-:Y:S02]  /*0520*/  HSETP2.GEU.AND P1, PT, |R21|.reuse.H0_H0, 8.523464202880859375e-06, 8.523464202880859375e-06, PT ;  /* 0x008f008f15007434 */ /* 0x040fe40003f2ea00 */
[----:B------:R-:W-:-:S05]  /*0530*/  HSETP2.GT.AND P0, PT, |R21|.H0_H0, RZ.H0_H0, PT ;  /* 0x200000ff15007234 */ /* 0x000fca0003f04a00 */
[----:B------:R-:W-:-:S13]  /*0540*/  PLOP3.LUT P0, PT, P1, P0, PT, 0xf2, 0x2f ;  /* 0x00000000002f781c */ /* 0x000fda0000f01e72 */
[----:B------:R-:W-:-:S04]  /*0550*/  @!P0 FFMA R19, -R28, R27, R19 ;  /* 0x0000001b1c138223 */ /* 0x000fc80000000113 */
[----:B------:R-:W-:-:S05]  /*0560*/  @!P0 FFMA R19, R30, R19, R27 ;  /* 0x000000131e138223 */ /* 0x000fca000000001b */
[----:B------:R-:W-:-:S05]  /*0570*/  @!P0 F2FP.F16.F32.PACK_AB R21, RZ, R19 ;  /* 0x00000013ff15823e */ /* 0x000fca00000000ff */
[----:B------:R-:W-:Y:S01]  /*0580*/  HADD2 R30, R12.H0_H0, -R21.H0_H0 ;  /* 0xa00000150c1e7230 */ /* 0x000fe20000000800 */
[----:B------:R-:W-:Y:S06]  /*0590*/  BRA `(.L_x_95) ;  /* 0x0000000000047947 */ /* 0x000fec0003800000 */
.L_x_94:
[----:B------:R-:W-:-:S07]  /*05a0*/  HFMA2 R30, -R13.H0_H0, R18.H0_H0, R12.H0_H0 ;  /* 0x200000120d1e7231 */ /* 0x000fce000004090c */
.L_x_95:
[----:B------:R-:W0:Y:S01]  /*05b0*/  LDC.64 R20, c[0x0][0x3b0] ;  /* 0x0000ec00ff147b82 */ /* 0x000e220000000a00 */
[----:B------:R-:W-:Y:S01]  /*05c0*/  HADD2 R26, R26.H0_H0, R18.H0_H0 ;  /* 0x200000121a1a7230 */ /* 0x000fe20000000800 */
[----:B------:R-:W-:Y:S01]  /*05d0*/  PRMT R28, R18, 0x7610, R28 ;  /* 0x00007610121c7816 */ /* 0x000fe2000000001c */
[----:B------:R-:W-:Y:S01]  /*05e0*/  IMAD.WIDE R12, R23, 0x2, R6 ;  /* 0x00000002170c7825 */ /* 0x000fe200078e0206 */
[----:B------:R-:W-:-:S03]  /*05f0*/  PRMT R29, R30, 0x7610, R29 ;  /* 0x000076101e1d7816 */ /* 0x000fc6000000001d */
[----:B------:R-:W-:Y:S01]  /*0600*/  IMAD.WIDE R18, R23, 0x2, R8 ;  /* 0x0000000217127825 */ /* 0x000fe200078e0208 */
[----:B------:R1:W-:Y:S03]  /*0610*/  STG.E.U16 desc[UR8][R12.64], R28 ;  /* 0x0000001c0c007986 */ /* 0x0003e6000c101508 */
[----:B------:R-:W-:Y:S01]  /*0620*/  IMAD.WIDE R16, R25, 0x2, R16 ;  /* 0x0000000219107825 */ /* 0x000fe200078e0210 */
[----:B------:R1:W-:Y:S03]  /*0630*/  STG.E.U16 desc[UR8][R18.64], R26 ;  /* 0x0000001a12007986 */ /* 0x0003e6000c101508 */
[----:B0-----:R-:W-:-:S05]  /*0640*/  IMAD.WIDE R20, R22, 0x2, R20 ;  /* 0x0000000216147825 */ /* 0x001fca00078e0214 */
[----:B------:R1:W-:Y:S04]  /*0650*/  STG.E.U16 desc[UR8][R20.64], R29 ;  /* 0x0000001d14007986 */ /* 0x0003e8000c101508 */
        /* <DEDUP_REMOVED lines=8> */
[----:B-1----:R-:W-:Y:S05]  /*06e0*/  @!P0 BRA `(.L_x_98) ;  /* 0x0000000000148947 */ /* 0x002fea0003800000 */
[----:B------:R-:W2:Y:S02]  /*06f0*/  LDG.E.U16 R27, desc[UR8][R2.64] ;  /* 0x00000008021b7981 */ /* 0x000ea4000c1e1500 */
[----:B--2---:R-:W-:-:S13]  /*0700*/  HSETP2.GEU.AND P0, PT, R26.H0_H0, R27.H0_H0, PT ;  /* 0x2000001b1a007234 */ /* 0x004fda0003f0e800 */
[----:B------:R-:W-:Y:S05]  /*0710*/  @!P0 BREAK.RELIABLE B1 ;  /* 0x0000000000018942 */ /* 0x000fea0003800100 */
[----:B------:R-:W-:Y:S01]  /*0720*/  @!P0 HADD2 R27, -RZ.H0_H0, 1, 1 ;  /* 0x3c003c00ff1b8430 */ /* 0x000fe20000000900 */
[----:B------:R-:W-:Y:S06]  /*0730*/  @!P0 BRA `(.L_x_99) ;  /* 0x0000000000288947 */ /* 0x000fec0003800000 */
.L_x_98:
[----:B------:R-:W-:Y:S02]  /*0740*/  HSETP2.GEU.AND P0, PT, R30.H0_H0, RZ.H0_H0, PT ;  /* 0x200000ff1e007234 */ /* 0x000fe40003f0e800 */
[----:B------:R-:W-:-:S11]  /*0750*/  PRMT R27, RZ, 0x7610, R27 ;  /* 0x00007610ff1b7816 */ /* 0x000fd6000000001b */
[----:B------:R-:W-:Y:S05]  /*0760*/  @P0 BREAK.RELIABLE B1 ;  /* 0x0000000000010942 */ /* 0x000fea0003800100 */
[----:B------:R-:W-:Y:S05]  /*0770*/  @P0 BRA `(.L_x_99) ;  /* 0x0000000000180947 */ /* 0x000fea0003800000 */
[----:B------:R-:W-:Y:S05]  /*0780*/  BSYNC.RELIABLE B1 ;  /* 0x0000000000017941 */ /* 0x000fea0003800100 */
.L_x_97:
[----:B------:R-:W0:Y:S02]  /*0790*/  LDC.64 R28, c[0x0][0x398] ;  /* 0x0000e600ff1c7b82 */ /* 0x000e240000000a00 */
[----:B0-----:R-:W2:Y:S01]  /*07a0*/  LDG.E.U16 R29, desc[UR8][R28.64] ;  /* 0x000000081c1d7981 */ /* 0x001ea2000c1e1500 */
[----:B------:R-:W-:Y:S02]  /*07b0*/  PRMT R27, RZ, 0x7610, R27 ;  /* 0x00007610ff1b7816 */ /* 0x000fe4000000001b */
[----:B--2---:R-:W-:-:S13]  /*07c0*/  HSETP2.GT.AND P0, PT, R26.H0_H0, R29.H0_H0, PT ;  /* 0x2000001d1a007234 */ /* 0x004fda0003f04800 */
[----:B------:R-:W-:-:S07]  /*07d0*/  @P0 HADD2 R27, -RZ.H0_H0, -1, -1 ;  /* 0xbc00bc00ff1b0430 */ /* 0x000fce0000000900 */
.L_x_99:
[----:B------:R-:W-:Y:S05]  /*07e0*/  BSYNC.RECONVERGENT B0 ;  /* 0x0000000000007941 */ /* 0x000fea0003800200 */
.L_x_96:
[----:B------:R-:W-:Y:S05]  /*07f0*/  WARPSYNC.ALL ;  /* 0x0000000000007948 */ /* 0x000fea0003800000 */
[----:B------:R-:W2:Y:S01]  /*0800*/  LDG.E.U16 R33, desc[UR8][R2.64] ;  /* 0x0000000802217981 */ /* 0x000ea2000c1e1500 */
[----:B------:R-:W-:-:S09]  /*0810*/  UIADD3 UR6, UPT, UPT, UR4, 0x1, URZ ;  /* 0x0000000104067890 */ /* 0x000fd2000fffe0ff */
        /* <DEDUP_REMOVED lines=20> */
.L_x_100:
[----:B------:R-:W-:-:S07]  /*0960*/  HFMA2 R30, -R31.H0_H0, R27.H0_H0, R30.H0_H0 ;  /* 0x2000001b1f1e7231 */ /* 0x000fce000004091e */
.L_x_101:
[----:B------:R-:W-:Y:S01]  /*0970*/  IMAD.WIDE R12, R25, 0x2, R12 ;  /* 0x00000002190c7825 */ /* 0x000fe200078e020c */
[----:B------:R-:W-:-:S03]  /*0980*/  PRMT R28, R27, 0x7610, R28 ;  /* 0x000076101b1c7816 */ /* 0x000fc6000000001c */
[----:B------:R-:W-:Y:S01]  /*0990*/  HADD2 R26, R26.H0_H0, R27.H0_H0 ;  /* 0x2000001b1a1a7230 */ /* 0x000fe20000000800 */
[----:B------:R-:W-:Y:S01]  /*09a0*/  PRMT R29, R30, 0x7610, R29 ;  /* 0x000076101e1d7816 */ /* 0x000fe2000000001d */
[C---:B------:R-:W-:Y:S01]  /*09b0*/  IMAD.WIDE R18, R25.reuse, 0x2, R18 ;  /* 0x0000000219127825 */ /* 0x040fe200078e0212 */
[----:B------:R0:W-:Y:S03]  /*09c0*/  STG.E.U16 desc[UR8][R12.64], R28 ;  /* 0x0000001c0c007986 */ /* 0x0001e6000c101508 */
[C---:B------:R-:W-:Y:S01]  /*09d0*/  IMAD.WIDE R20, R25.reuse, 0x2, R20 ;  /* 0x0000000219147825 */ /* 0x040fe200078e0214 */
[----:B------:R0:W-:Y:S03]  /*09e0*/  STG.E.U16 desc[UR8][R18.64], R26 ;  /* 0x0000001a12007986 */ /* 0x0001e6000c101508 */
[C---:B------:R-:W-:Y:S01]  /*09f0*/  IMAD.WIDE R16, R25.reuse, 0x2, R16 ;  /* 0x0000000219107825 */ /* 0x040fe200078e0210 */
        /* <DEDUP_REMOVED lines=10> */
[----:B------:R-:W2:Y:S02]  /*0aa0*/  LDG.E.U16 R27, desc[UR8][R2.64] ;  /* 0x00000008021b7981 */ /* 0x000ea4000c1e1500 */
[----:B--2---:R-:W-:-:S13]  /*0ab0*/  HSETP2.GEU.AND P0, PT, R26.H0_H0, R27.H0_H0, PT ;  /* 0x2000001b1a007234 */ /* 0x004fda0003f0e800 */
[----:B------:R-:W-:Y:S05]  /*0ac0*/  @!P0 BREAK.RELIABLE B1 ;  /* 0x0000000000018942 */ /* 0x000fea0003800100 */
[----:B------:R-:W-:Y:S01]  /*0ad0*/  @!P0 HADD2 R27, -RZ.H0_H0, 1, 1 ;  /* 0x3c003c00ff1b8430 */ /* 0x000fe20000000900 */
[----:B------:R-:W-:Y:S06]  /*0ae0*/  @!P0 BRA `(.L_x_105) ;  /* 0x0000000000288947 */ /* 0x000fec0003800000 */
.L_x_104:
[----:B------:R-:W-:Y:S02]  /*0af0*/  HSETP2.GEU.AND P0, PT, R30.H0_H0, RZ.H0_H0, PT ;  /* 0x200000ff1e007234 */ /* 0x000fe40003f0e800 */
[----:B------:R-:W-:-:S11]  /*0b00*/  PRMT R27, RZ, 0x7610, R27 ;  /* 0x00007610ff1b7816 */ /* 0x000fd6000000001b */
[----:B------:R-:W-:Y:S05]  /*0b10*/  @P0 BREAK.RELIABLE B1 ;  /* 0x0000000000010942 */ /* 0x000fea0003800100 */
[----:B------:R-:W-:Y:S05]  /*0b20*/  @P0 BRA `(.L_x_105) ;  /* 0x0000000000180947 */ /* 0x000fea0003800000 */
[----:B------:R-:W-:Y:S05]  /*0b30*/  BSYNC.RELIABLE B1 ;  /* 0x0000000000017941 */ /* 0x000fea0003800100 */
.L_x_103:
[----:B------:R-:W0:Y:S02]  /*0b40*/  LDC.64 R28, c[0x0][0x398] ;  /* 0x0000e600ff1c7b82 */ /* 0x000e240000000a00 */
[----:B0-----:R-:W2:Y:S01]  /*0b50*/  LDG.E.U16 R29, desc[UR8][R28.64] ;  /* 0x000000081c1d7981 */ /* 0x001ea2000c1e1500 */
[----:B------:R-:W-:Y:S02]  /*0b60*/  PRMT R27, RZ, 0x7610, R27 ;  /* 0x00007610ff1b7816 */ /* 0x000fe4000000001b */
[----:B--2---:R-:W-:-:S13]  /*0b70*/  HSETP2.GT.AND P0, PT, R26.H0_H0, R29.H0_H0, PT ;  /* 0x2000001d1a007234 */ /* 0x004fda0003f04800 */
[----:B------:R-:W-:-:S07]  /*0b80*/  @P0 HADD2 R27, -RZ.H0_H0, -1, -1 ;  /* 0xbc00bc00ff1b0430 */ /* 0x000fce0000000900 */
.L_x_105:
[----:B------:R-:W-:Y:S05]  /*0b90*/  BSYNC.RECONVERGENT B0 ;  /* 0x0000000000007941 */ /* 0x000fea0003800200 */
.L_x_102:
        /* <DEDUP_REMOVED lines=23> */
.L_x_106:
[----:B------:R-:W-:-:S07]  /*0d10*/  HFMA2 R30, -R31.H0_H0, R27.H0_H0, R30.H0_H0 ;  /* 0x2000001b1f1e7231 */ /* 0x000fce000004091e */
.L_x_107:
[----:B------:R-:W-:-:S04]  /*0d20*/  IMAD.WIDE R12, R25, 0x2, R12 ;  /* 0x00000002190c7825 */ /* 0x000fc800078e020c */
[----:B------:R-:W-:Y:S01]  /*0d30*/  HADD2 R26, R26.H0_H0, R27.H0_H0 ;  /* 0x2000001b1a1a7230 */ /* 0x000fe20000000800 */
[----:B------:R-:W-:Y:S01]  /*0d40*/  PRMT R31, R30, 0x7610, R31 ;  /* 0x000076101e1f7816 */ /* 0x000fe2000000001f */
[C---:B------:R-:W-:Y:S01]  /*0d50*/  IMAD.WIDE R18, R25.reuse, 0x2, R18 ;  /* 0x0000000219127825 */ /* 0x040fe200078e0212 */
[----:B------:R0:W-:Y:S03]  /*0d60*/  STG.E.U16 desc[UR8][R12.64], R27 ;  /* 0x0000001b0c007986 */ /* 0x0001e6000c101508 */
[C---:B------:R-:W-:Y:S01]  /*0d70*/  IMAD.WIDE R20, R25.reuse, 0x2, R20 ;  /* 0x0000000219147825 */ /* 0x040fe200078e0214 */
[----:B------:R0:W-:Y:S03]  /*0d80*/  STG.E.U16 desc[UR8][R18.64], R26 ;  /* 0x0000001a12007986 */ /* 0x0001e6000c101508 */
[C---:B------:R-:W-:Y:S01]  /*0d90*/  IMAD.WIDE R28, R25.reuse, 0x2, R16 ;  /* 0x00000002191c7825 */ /* 0x040fe200078e0210 */
[----:B------:R0:W-:Y:S05]  /*0da0*/  STG.E.U16 desc[UR8][R20.64], R31 ;  /* 0x0000001f14007986 */ /* 0x0001ea000c101508 */
        /* <DEDUP_REMOVED lines=14> */
.L_x_110:
[----:B------:R-:W-:Y:S02]  /*0e90*/  HSETP2.GEU.AND P0, PT, R30.H0_H0, RZ.H0_H0, PT ;  /* 0x200000ff1e007234 */ /* 0x000fe40003f0e800 */
[----:B------:R-:W-:-:S11]  /*0ea0*/  PRMT R15, RZ, 0x7610, R15 ;  /* 0x00007610ff0f7816 */ /* 0x000fd6000000000f */
[----:B------:R-:W-:Y:S05]  /*0eb0*/  @P0 BREAK.RELIABLE B1 ;  /* 0x0000000000010942 */ /* 0x000fea0003800100 */
[----:B------:R-:W-:Y:S05]  /*0ec0*/  @P0 BRA `(.L_x_111) ;  /* 0x0000000000180947 */ /* 0x000fea0003800000 */
[----:B------:R-:W-:Y:S05]  /*0ed0*/  BSYNC.RELIABLE B1 ;  /* 0x0000000000017941 */ /* 0x000fea0003800100 */
.L_x_109:
[----:B------:R-:W0:Y:S02]  /*0ee0*/  LDC.64 R28, c[0x0][0x398] ;  /* 0x0000e600ff1c7b82 */ /* 0x000e240000000a00 */
[----:B0-----:R-:W2:Y:S01]  /*0ef0*/  LDG.E.U16 R29, desc[UR8][R28.64] ;  /* 0x000000081c1d7981 */ /* 0x001ea2000c1e1500 */
[----:B------:R-:W-:Y:S02]  /*0f00*/  PRMT R15, RZ, 0x7610, R15 ;  /* 0x00007610ff0f7816 */ /* 0x000fe4000000000f */
[----:B--2---:R-:W-:-:S13]  /*0f10*/  HSETP2.GT.AND P0, PT, R26.H0_H0, R29.H0_H0, PT ;  /* 0x2000001d1a007234 */ /* 0x004fda0003f04800 */
[----:B------:R-:W-:-:S07]  /*0f20*/  @P0 HADD2 R15, -RZ.H0_H0, -1, -1 ;  /* 0xbc00bc00ff0f0430 */ /* 0x000fce0000000900 */
.L_x_111:
[----:B------:R-:W-:Y:S05]  /*0f30*/  BSYNC.RECONVERGENT B0 ;  /* 0x0000000000007941 */ /* 0x000fea0003800200 */
.L_x_108:
        /* <DEDUP_REMOVED lines=8> */
[----:B------:R-:W-:-:S04]  /*0fc0*/  HADD2.F32 R27, -RZ, R27.H0_H0 ;  /* 0x2000001bff1b7230 */ /* 0x000fc80000004100 */
[----:B------:R-:W0:Y:S01]  /*0fd0*/  MUFU.RCP R29, R27 ;  /* 0x0000001b001d7308 */ /* 0x000e220000001000 */
[----:B--2---:R-:W-:Y:S02]  /*0fe0*/  HMUL2 R3, R2.H0_H0, R17.H0_H0 ;  /* 0x2000001102037232 */ /* 0x004fe40000000800 */
[----:B------:R-:W-:-:S03]  /*0ff0*/  HFMA2 R2, -R17.H0_H0, R15.H0_H0, R30.H0_H0 ;  /* 0x2000000f11027231 */ /* 0x000fc6000004091e */
        /* <DEDUP_REMOVED lines=11> */
.L_x_112:
[----:B------:R-:W-:-:S07]  /*10b0*/  HFMA2 R2, -R17.H0_H0, R15.H0_H0, R30.H0_H0 ;  /* 0x2000000f11027231 */ /* 0x000fce000004091e */
.L_x_113:
[----:B------:R-:W-:-:S04]  /*10c0*/  IMAD.WIDE R12, R25, 0x2, R12 ;  /* 0x00000002190c7825 */ /* 0x000fc800078e020c */
[----:B------:R-:W-:Y:S01]  /*10d0*/  HADD2 R26, R26.H0_H0, R15.H0_H0 ;  /* 0x2000000f1a1a7230 */ /* 0x000fe20000000800 */
[----:B------:R-:W-:Y:S01]  /*10e0*/  UIADD3 UR4, UPT, UPT, UR4, 0x4, URZ ;  /* 0x0000000404047890 */ /* 0x000fe2000fffe0ff */
[C---:B------:R-:W-:Y:S01]  /*10f0*/  LEA R23, R25.reuse, R23, 0x2 ;  /* 0x0000001719177211 */ /* 0x040fe200078e10ff */
[C---:B------:R-:W-:Y:S01]  /*1100*/  IMAD.WIDE R18, R25.reuse, 0x2, R18 ;  /* 0x0000000219127825 */ /* 0x040fe200078e0212 */
[----:B------:R0:W-:Y:S01]  /*1110*/  STG.E.U16 desc[UR8][R12.64], R15 ;  /* 0x0000000f0c007986 */ /* 0x0001e2000c101508 */
[C---:B------:R-:W-:Y:S02]  /*1120*/  LEA R22, R25.reuse, R22, 0x2 ;  /* 0x0000001619167211 */ /* 0x040fe400078e10ff */
[----:B------:R-:W-:Y:S01]  /*1130*/  IMAD.WIDE R20, R25, 0x2, R20 ;  /* 0x0000000219147825 */ /* 0x000fe200078e0214 */
[----:B------:R0:W-:Y:S01]  /*1140*/  STG.E.U16 desc[UR8][R18.64], R26 ;  /* 0x0000001a12007986 */ /* 0x0001e2000c101508 */
[----:B------:R-:W-:-:S03]  /*1150*/  ISETP.NE.AND P0, PT, R0, UR4, PT ;  /* 0x0000000400007c0c */ /* 0x000fc6000bf05270 */
[----:B------:R0:W-:Y:S10]  /*1160*/  STG.E.U16 desc[UR8][R20.64], R2 ;  /* 0x0000000214007986 */ /* 0x0001f4000c101508 */
[----:B------:R-:W-:Y:S05]  /*1170*/  @P0 BRA `(.L_x_114) ;  /* 0xfffffff0003c0947 */ /* 0x000fea000383ffff */
.L_x_89:
[----:B------:R-:W1:Y:S02]  /*1180*/  LDC R3, c[0x0][0x3cc] ;  /* 0x0000f300ff037b82 */ /* 0x000e640000000800 */
[----:B-1----:R-:W-:-:S13]  /*1190*/  LOP3.LUT P0, R3, R3, 0x3, RZ, 0xc0, !PT ;  /* 0x0000000303037812 */ /* 0x002fda000780c0ff */
[----:B------:R-:W-:Y:S05]  /*11a0*/  @!P0 EXIT ;  /* 0x000000000000894d */ /* 0x000fea0003800000 */
[----:B------:R-:W1:Y:S01]  /*11b0*/  LDCU UR4, c[0x0][0x3d0] ;  /* 0x00007a00ff0477ac */ /* 0x000e620008000800 */
[----:B0-----:R-:W0:Y:S01]  /*11c0*/  LDC.64 R12, c[0x0][0x380] ;  /* 0x0000e000ff0c7b82 */ /* 0x001e220000000a00 */
[----:B------:R-:W-:Y:S01]  /*11d0*/  IADD3 R3, PT, PT, -R3, RZ, RZ ;  /* 0x000000ff03037210 */ /* 0x000fe20007ffe1ff */
[----:B------:R-:W2:Y:S06]  /*11e0*/  LDCU UR6, c[0x0][0x3c8] ;  /* 0x00007900ff0677ac */ /* 0x000eac0008000800 */
[----:B------:R-:W3:Y:S01]  /*11f0*/  LDC.64 R14, c[0x0][0x3b0] ;  /* 0x0000ec00ff0e7b82 */ /* 0x000ee20000000a00 */
[----:B-1----:R-:W-:-:S04]  /*1200*/  IMAD R17, R0, UR4, RZ ;  /* 0x0000000400117c24 */ /* 0x002fc8000f8e02ff */
[----:B--2---:R-:W-:Y:S02]  /*1210*/  IMAD R19, R17, UR6, R24 ;  /* 0x0000000611137c24 */ /* 0x004fe4000f8e0218 */
[----:B------:R-:W-:-:S03]  /*1220*/  IMAD R17, R25, R0, R25 ;  /* 0x0000000019117224 */ /* 0x000fc600078e0219 */
[----:B------:R-:W-:-:S07]  /*1230*/  IADD3 R19, PT, PT, R19, UR5, RZ ;  /* 0x0000000513137c10 */ /* 0x000fce000fffe0ff */
.L_x_121:
[----:B01----:R-:W-:-:S06]  /*1240*/  IMAD.WIDE R22, R19, 0x2, R12 ;  /* 0x0000000213167825 */ /* 0x003fcc00078e020c */
        /* <DEDUP_REMOVED lines=15> */
.L_x_117:
[----:B------:R-:W-:Y:S02]  /*1340*/  HSETP2.GEU.AND P0, PT, R2.H0_H0, RZ.H0_H0, PT ;  /* 0x200000ff02007234 */ /* 0x000fe40003f0e800 */
[----:B------:R-:W-:-:S11]  /*1350*/  PRMT R16, RZ, 0x7610, R16 ;  /* 0x00007610ff107816 */ /* 0x000fd60000000010 */
[----:B------:R-:W-:Y:S05]  /*1360*/  @P0 BREAK.RELIABLE B1 ;  /* 0x0000000000010942 */ /* 0x000fea0003800100 */
[----:B------:R-:W-:Y:S05]  /*1370*/  @P0 BRA `(.L_x_118) ;  /* 0x0000000000180947 */ /* 0x000fea0003800000 */
[----:B------:R-:W-:Y:S05]  /*1380*/  BSYNC.RELIABLE B1 ;  /* 0x0000000000017941 */ /* 0x000fea0003800100 */
.L_x_116:
[----:B------:R-:W0:Y:S02]  /*1390*/  LDC.64 R22, c[0x0][0x398] ;  /* 0x0000e600ff167b82 */ /* 0x000e240000000a00 */
[----:B0-----:R-:W2:Y:S01]  /*13a0*/  LDG.E.U16 R23, desc[UR8][R22.64] ;  /* 0x0000000816177981 */ /* 0x001ea2000c1e1500 */
[----:B------:R-:W-:Y:S02]  /*13b0*/  PRMT R16, RZ, 0x7610, R16 ;  /* 0x00007610ff107816 */ /* 0x000fe40000000010 */
[----:B--2---:R-:W-:-:S13]  /*13c0*/  HSETP2.GT.AND P0, PT, R26.H0_H0, R23.H0_H0, PT ;  /* 0x200000171a007234 */ /* 0x004fda0003f04800 */
[----:B------:R-:W-:-:S07]  /*13d0*/  @P0 HADD2 R16, -RZ.H0_H0, -1, -1 ;  /* 0xbc00bc00ff100430 */ /* 0x000fce0000000900 */
.L_x_118:
[----:B------:R-:W-:Y:S05]  /*13e0*/  BSYNC.RECONVERGENT B0 ;  /* 0x0000000000007941 */ /* 0x000fea0003800200 */
.L_x_115:
[----:B------:R-:W-:Y:S05]  /*13f0*/  WARPSYNC.ALL ;  /* 0x0000000000007948 */ /* 0x000fea0003800000 */
[----:B------:R-:W0:Y:S02]  /*1400*/  LDC.64 R22, c[0x0][0x390] ;  /* 0x0000e400ff167b82 */ /* 0x000e240000000a00 */
[----:B0-----:R-:W2:Y:S01]  /*1410*/  LDG.E.U16 R27, desc[UR8][R22.64] ;  /* 0x00000008161b7981 */ /* 0x001ea2000c1e1500 */
[----:B------:R-:W2:Y:S02]  /*1420*/  I2F.F16 R18, R0 ;  /* 0x0000000000127306 */ /* 0x000ea40000200c00 */
        /* <DEDUP_REMOVED lines=19> */
.L_x_119:
[----:B------:R-:W-:-:S07]  /*1560*/  HFMA2 R2, -R21.H0_H0, R16.H0_H0, R2.H0_H0 ;  /* 0x2000001015027231 */ /* 0x000fce0000040902 */
.L_x_120:
[----:B------:R-:W-:-:S04]  /*1570*/  IMAD.WIDE R28, R17, 0x2, R6 ;  /* 0x00000002111c7825 */ /* 0x000fc800078e0206 */
[----:B------:R-:W-:Y:S01]  /*1580*/  HADD2 R26, R26.H0_H0, R16.H0_H0 ;  /* 0x200000101a1a7230 */ /* 0x000fe20000000800 */
[----:B------:R-:W-:Y:S01]  /*1590*/  IADD3 R3, PT, PT, R3, 0x1, RZ ;  /* 0x0000000103037810 */ /* 0x000fe20007ffe0ff */
[----:B------:R-:W-:Y:S01]  /*15a0*/  IMAD.WIDE R22, R17, 0x2, R8 ;  /* 0x0000000211167825 */ /* 0x000fe200078e0208 */
[----:B------:R1:W-:Y:S02]  /*15b0*/  STG.E.U16 desc[UR8][R28.64], R16 ;  /* 0x000000101c007986 */ /* 0x0003e4000c101508 */
[----:B------:R-:W-:Y:S01]  /*15c0*/  ISETP.NE.AND P0, PT, R3, RZ, PT ;  /* 0x000000ff0300720c */ /* 0x000fe20003f05270 */
[----:B---3--:R-:W-:Y:S01]  /*15d0*/  IMAD.WIDE R20, R19, 0x2, R14 ;  /* 0x0000000213147825 */ /* 0x008fe200078e020e */
[----:B------:R1:W-:Y:S01]  /*15e0*/  STG.E.U16 desc[UR8][R22.64], R26 ;  /* 0x0000001a16007986 */ /* 0x0003e2000c101508 */
[----:B------:R-:W-:Y:S02]  /*15f0*/  IADD3 R0, PT, PT, R0, 0x1, RZ ;  /* 0x0000000100007810 */ /* 0x000fe40007ffe0ff */
[C---:B------:R-:W-:Y:S01]  /*1600*/  IADD3 R17, PT, PT, R25.reuse, R17, RZ ;  /* 0x0000001119117210 */ /* 0x040fe20007ffe0ff */
[----:B------:R1:W-:Y:S01]  /*1610*/  STG.E.U16 desc[UR8][R20.64], R2 ;  /* 0x0000000214007986 */ /* 0x0003e2000c101508 */
[----:B------:R-:W-:-:S06]  /*1620*/  IADD3 R19, PT, PT, R25, R19, RZ ;  /* 0x0000001319137210 */ /* 0x000fcc0007ffe0ff */
[----:B------:R-:W-:Y:S05]  /*1630*/  @P0 BRA `(.L_x_121) ;  /* 0xfffffffc00000947 */ /* 0x000fea000383ffff */
[----:B------:R-:W-:Y:S05]  /*1640*/  EXIT ;  /* 0x000000000000794d */ /* 0x000fea0003800000 */
.L_x_122:
        /* <DEDUP_REMOVED lines=11> */
.L_x_176:


//--------------------- .text.forward_kernel_fp32 --------------------------
	.section	.text.forward_kernel_fp32,"ax",@progbits
	.align	128
        .global         forward_kernel_fp32
        .type           forward_kernel_fp32,@function
        .size           forward_kernel_fp32,(.L_x_171 - forward_kernel_fp32)
        .other          forward_kernel_fp32,@"STO_CUDA_ENTRY STV_DEFAULT"
forward_kernel_fp32:
.text.forward_kernel_fp32:
        /* <DEDUP_REMOVED lines=15> */
[----:B0-----:R-:W3:Y:S07]  /*00f0*/  LDG.E R8, desc[UR8][R8.64] ;  /* 0x0000000808087981 */ /* 0x001eee000c1e1900 */
[----:B------:R-:W0:Y:S01]  /*0100*/  LDC.64 R28, c[0x0][0x3b8] ;  /* 0x0000ee00ff1c7b82 */ /* 0x000e220000000a00 */
[----:B-1----:R-:W4:Y:S07]  /*0110*/  LDG.E R11, desc[UR8][R10.64] ;  /* 0x000000080a0b7981 */ /* 0x002f2e000c1e1900 */
[----:B------:R-:W1:Y:S01]  /*0120*/  LDC.64 R26, c[0x0][0x3a8] ;  /* 0x0000ea00ff1a7b82 */ /* 0x000e620000000a00 */
[----:B--2---:R-:W-:-:S07]  /*0130*/  ISETP.GE.AND P0, PT, R2, 0x1, PT ;  /* 0x000000010200780c */ /* 0x004fce0003f06270 */
[----:B------:R-:W2:Y:S01]  /*0140*/  LDC.64 R24, c[0x0][0x3c0] ;  /* 0x0000f000ff187b82 */ /* 0x000ea20000000a00 */
[----:B0-----:R-:W-:-:S05]  /*0150*/  IMAD.WIDE R28, R5, 0x4, R28 ;  /* 0x00000004051c7825 */ /* 0x001fca00078e021c */
[----:B------:R0:W-:Y:S01]  /*0160*/  STG.E desc[UR8][R28.64], RZ ;  /* 0x000000ff1c007986 */ /* 0x0001e2000c101908 */
[----:B-1----:R-:W-:-:S05]  /*0170*/  IMAD.WIDE R26, R5, 0x4, R26 ;  /* 0x00000004051a7825 */ /* 0x002fca00078e021a */
[----:B------:R0:W-:Y:S01]  /*0180*/  STG.E desc[UR8][R26.64], RZ ;  /* 0x000000ff1a007986 */ /* 0x0001e2000c101908 */
[----:B--2---:R-:W-:-:S04]  /*0190*/  IMAD.WIDE R24, R5, 0x4, R24 ;  /* 0x0000000405187825 */ /* 0x004fc800078e0218 */
[----:B---3--:R-:W-:-:S04]  /*01a0*/  FADD R0, R8, 0.5 ;  /* 0x3f00000008007421 */ /* 0x008fc80000000000 */
[----:B----4-:R-:W-:-:S05]  /*01b0*/  FMUL R0, R0, R11 ;  /* 0x0000000b00007220 */ /* 0x010fca0000400000 */
[----:B------:R0:W-:Y:S01]  /*01c0*/  STG.E desc[UR8][R24.64], R0 ;  /* 0x0000000018007986 */ /* 0x0001e2000c101908 */
[----:B------:R-:W-:Y:S05]  /*01d0*/  @!P0 EXIT ;  /* 0x000000000000894d */ /* 0x000fea0003800000 */
[----:B------:R-:W-:Y:S01]  /*01e0*/  ISETP.GE.U32.AND P0, PT, R2, 0x4, PT ;  /* 0x000000040200780c */ /* 0x000fe20003f06070 */
[----:B------:R-:W-:Y:S02]  /*01f0*/  HFMA2 R7, -RZ, RZ, 0, 0 ;  /* 0x00000000ff077431 */ /* 0x000fe400000001ff */
[----:B------:R-:W-:-:S10]  /*0200*/  IMAD.MOV.U32 R10, RZ, RZ, RZ ;  /* 0x000000ffff0a7224 */ /* 0x000fd400078e00ff */
[----:B------:R-:W-:Y:S05]  /*0210*/  @!P0 BRA `(.L_x_123) ;  /* 0x0000000c00e88947 */ /* 0x000fea0003800000 */
[----:B------:R-:W1:Y:S01]  /*0220*/  LDC.64 R22, c[0x0][0x3b0] ;  /* 0x0000ec00ff167b82 */ /* 0x000e620000000a00 */
[----:B------:R-:W-:Y:S01]  /*0230*/  IMAD.MOV.U32 R10, RZ, RZ, RZ ;  /* 0x000000ffff0a7224 */ /* 0x000fe200078e00ff */
[----:B------:R-:W-:Y:S01]  /*0240*/  MOV R4, R6 ;  /* 0x0000000600047202 */ /* 0x000fe20000000f00 */
[----:B------:R-:W-:-:S05]  /*0250*/  UMOV UR4, URZ ;  /* 0x000000ff00047c82 */ /* 0x000fca0008000000 */
[----:B------:R-:W2:Y:S02]  /*0260*/  LDC.64 R20, c[0x0][0x380] ;  /* 0x0000e000ff147b82 */ /* 0x000ea40000000a00 */
.L_x_149:
[----:B--2---:R-:W-:-:S05]  /*0270*/  IMAD.WIDE R34, R5, 0x4, R20 ;  /* 0x0000000405227825 */ /* 0x004fca00078e0214 */
[----:B------:R-:W2:Y:S01]  /*0280*/  LDG.E R11, desc[UR8][R34.64] ;  /* 0x00000008220b7981 */ /* 0x000ea2000c1e1900 */
[----:B------:R-:W3:Y:S01]  /*0290*/  LDC.64 R12, c[0x0][0x388] ;  /* 0x0000e200ff0c7b82 */ /* 0x000ee20000000a00 */
[----:B------:R-:W-:-:S04]  /*02a0*/  IMAD.WIDE R32, R4, 0x4, R24 ;  /* 0x0000000404207825 */ /* 0x000fc800078e0218 */
[----:B--2---:R-:W-:-:S05]  /*02b0*/  FADD R9, R11, R0 ;  /* 0x000000000b097221 */ /* 0x004fca0000000000 */
[----:B------:R2:W-:Y:S04]  /*02c0*/  STG.E desc[UR8][R32.64], R9 ;  /* 0x0000000920007986 */ /* 0x0005e8000c101908 */
[----:B---3--:R-:W3:Y:S01]  /*02d0*/  LDG.E R12, desc[UR8][R12.64] ;  /* 0x000000080c0c7981 */ /* 0x008ee2000c1e1900 */
[----:B------:R-:W-:Y:S04]  /*02e0*/  BSSY.RECONVERGENT B0, `(.L_x_124) ;  /* 0x0000014000007945 */ /* 0x000fe80003800200 */
[----:B------:R-:W-:Y:S01]  /*02f0*/  BSSY.RELIABLE B1, `(.L_x_125) ;  /* 0x000000d000017945 */ /* 0x000fe20003800100 */
[----:B---3--:R-:W-:-:S13]  /*0300*/  FSETP.GE.AND P0, PT, R9, R12, PT ;  /* 0x0000000c0900720b */ /* 0x008fda0003f06000 */
[----:B--2---:R-:W-:Y:S05]  /*0310*/  @!P0 BRA `(.L_x_126) ;  /* 0x0000000000188947 */ /* 0x004fea0003800000 */
[----:B------:R-:W2:Y:S02]  /*0320*/  LDC.64 R2, c[0x0][0x390] ;  /* 0x0000e400ff027b82 */ /* 0x000ea40000000a00 */
[----:B--2---:R-:W2:Y:S01]  /*0330*/  LDG.E R3, desc[UR8][R2.64] ;  /* 0x0000000802037981 */ /* 0x004ea2000c1e1900 */
[----:B------:R-:W-:Y:S01]  /*0340*/  IMAD.MOV.U32 R7, RZ, RZ, 0x3f800000 ;  /* 0x3f800000ff077424 */ /* 0x000fe200078e00ff */
[----:B--2---:R-:W-:-:S13]  /*0350*/  FSETP.GEU.AND P0, PT, R10, R3, PT ;  /* 0x000000030a00720b */ /* 0x004fda0003f0e000 */
[----:B------:R-:W-:Y:S05]  /*0360*/  @!P0 BREAK.RELIABLE B1 ;  /* 0x0000000000018942 */ /* 0x000fea0003800100 */
[----:B------:R-:W-:Y:S05]  /*0370*/  @!P0 BRA `(.L_x_127) ;  /* 0x0000000000288947 */ /* 0x000fea0003800000 */
.L_x_126:
[----:B------:R-:W-:Y:S01]  /*0380*/  FSETP.GEU.AND P0, PT, R0, -R11, PT ;  /* 0x8000000b0000720b */ /* 0x000fe20003f0e000 */
[----:B------:R-:W-:-:S12]  /*0390*/  HFMA2 R7, -RZ, RZ, 0, 0 ;  /* 0x00000000ff077431 */ /* 0x000fd800000001ff */
[----:B------:R-:W-:Y:S05]  /*03a0*/  @P0 BREAK.RELIABLE B1 ;  /* 0x0000000000010942 */ /* 0x000fea0003800100 */
[----:B------:R-:W-:Y:S05]  /*03b0*/  @P0 BRA `(.L_x_127) ;  /* 0x0000000000180947 */ /* 0x000fea0003800000 */
[----:B------:R-:W-:Y:S05]  /*03c0*/  BSYNC.RELIABLE B1 ;  /* 0x0000000000017941 */ /* 0x000fea0003800100 */
.L_x_125:
[----:B------:R-:W2:Y:S02]  /*03d0*/  LDC.64 R2, c[0x0][0x398] ;  /* 0x0000e600ff027b82 */ /* 0x000ea40000000a00 */
[----:B--2---:R-:W2:Y:S02]  /*03e0*/  LDG.E R3, desc[UR8][R2.64] ;  /* 0x0000000802037981 */ /* 0x004ea4000c1e1900 */
[----:B--2---:R-:W-:-:S04]  /*03f0*/  FSETP.GT.AND P0, PT, R10, R3, PT ;  /* 0x000000030a00720b */ /* 0x004fc80003f04000 */
[----:B------:R-:W-:-:S04]  /*0400*/  SEL R7, RZ, 0xffffffff, !P0 ;  /* 0xffffffffff077807 */ /* 0x000fc80004000000 */
[----:B------:R-:W-:-:S07]  /*0410*/  I2FP.F32.S32 R7, R7 ;  /* 0x0000000700077245 */ /* 0x000fce0000201400 */
.L_x_127:
[----:B------:R-:W-:Y:S05]  /*0420*/  BSYNC.RECONVERGENT B0 ;  /* 0x0000000000007941 */ /* 0x000fea0003800200 */
.L_x_124:
[----:B------:R-:W-:Y:S05]  /*0430*/  WARPSYNC.ALL ;  /* 0x0000000000007948 */ /* 0x000fea0003800000 */
[----:B------:R-:W2:Y:S02]  /*0440*/  LDC.64 R2, c[0x0][0x390] ;  /* 0x0000e400ff027b82 */ /* 0x000ea40000000a00 */
[----:B--2---:R-:W2:Y:S01]  /*0450*/  LDG.E R8, desc[UR8][R2.64] ;  /* 0x0000000802087981 */ /* 0x004ea2000c1e1900 */
[----:B0-----:R-:W-:-:S04]  /*0460*/  I2FP.F32.U32 R0, UR4 ;  /* 0x0000000400007c45 */ /* 0x001fc80008201000 */
[----:B--2---:R-:W-:-:S13]  /*0470*/  FSETP.GT.AND P0, PT, R8, R0, PT ;  /* 0x000000000800720b */ /* 0x004fda0003f04000 */
[----:B------:R-:W-:Y:S05]  /*0480*/  @!P0 BRA `(.L_x_128) ;  /* 0x0000000000408947 */ /* 0x000fea0003800000 */
[----:B------:R-:W0:Y:S02]  /*0490*/  LDC.64 R14, c[0x0][0x3a0] ;  /* 0x0000e800ff0e7b82 */ /* 0x000e240000000a00 */
[----:B0-----:R-:W2:Y:S01]  /*04a0*/  LDG.E R3, desc[UR8][R14.64] ;  /* 0x000000080e037981 */ /* 0x001ea2000c1e1900 */
[----:B------:R-:W0:Y:S02]  /*04b0*/  MUFU.RCP R0, R8 ;  /* 0x0000000800007308 */ /* 0x000e240000001000 */
[----:B0-----:R-:W-:-:S04]  /*04c0*/  FFMA R11, -R8, R0, 1 ;  /* 0x3f800000080b7423 */ /* 0x001fc80000000100 */
[----:B------:R-:W-:Y:S01]  /*04d0*/  FFMA R0, R0, R11, R0 ;  /* 0x0000000b00007223 */ /* 0x000fe20000000000 */
[----:B--2---:R-:W-:-:S04]  /*04e0*/  FMUL R3, R12, R3 ;  /* 0x000000030c037220 */ /* 0x004fc80000400000 */
[----:B------:R-:W0:Y:S01]  /*04f0*/  FCHK P0, R3, R8 ;  /* 0x0000000803007302 */ /* 0x000e220000000000 */
[----:B------:R-:W-:-:S04]  /*0500*/  FFMA R11, R3, R0, RZ ;  /* 0x00000000030b7223 */ /* 0x000fc800000000ff */
[----:B------:R-:W-:-:S04]  /*0510*/  FFMA R2, -R8, R11, R3 ;  /* 0x0000000b08027223 */ /* 0x000fc80000000103 */
[----:B------:R-:W-:Y:S01]  /*0520*/  FFMA R0, R0, R2, R11 ;  /* 0x0000000200007223 */ /* 0x000fe2000000000b */
[----:B0-----:R-:W-:Y:S06]  /*0530*/  @!P0 BRA `(.L_x_129) ;  /* 0x00000000000c8947 */ /* 0x001fec0003800000 */
[----:B------:R-:W-:Y:S01]  /*0540*/  IMAD.MOV.U32 R0, RZ, RZ, R8 ;  /* 0x000000ffff007224 */ /* 0x000fe200078e0008 */
[----:B------:R-:W-:-:S07]  /*0550*/  MOV R8, 0x570 ;  /* 0x0000057000087802 */ /* 0x000fce0000000f00 */
[----:B-1----:R-:W-:Y:S05]  /*0560*/  CALL.REL.NOINC `($__internal_5_$__cuda_sm3x_div_rn_noftz_f32_slowpath) ;  /* 0x0000001000487944 */ /* 0x002fea0003c00000 */
.L_x_129:
[----:B------:R-:W-:Y:S01]  /*0570*/  FFMA R0, R12, R7, R0 ;  /* 0x000000070c007223 */ /* 0x000fe20000000000 */
[----:B------:R-:W-:Y:S06]  /*0580*/  BRA `(.L_x_130) ;  /* 0x0000000000047947 */ /* 0x000fec0003800000 */
.L_x_128:
[----:B------:R-:W-:-:S07]  /*0590*/  FMUL R0, R12, R7 ;  /* 0x000000070c007220 */ /* 0x000fce0000400000 */
.L_x_130:
[----:B------:R-:W-:-:S04]  /*05a0*/  IMAD.WIDE R18, R4, 0x4, R26 ;  /* 0x0000000404127825 */ /* 0x000fc800078e021a */
[----:B------:R-:W-:Y:S01]  /*05b0*/  FADD R10, R7, R10 ;  /* 0x0000000a070a7221 */ /* 0x000fe20000000000 */
[----:B------:R-:W-:Y:S01]  /*05c0*/  FADD R0, R9, -R0 ;  /* 0x8000000009007221 */ /* 0x000fe20000000000 */
[----:B------:R-:W-:Y:S01]  /*05d0*/  IMAD.WIDE R16, R4, 0x4, R28 ;  /* 0x0000000404107825 */ /* 0x000fe200078e021c */
[----:B------:R0:W-:Y:S03]  /*05e0*/  STG.E desc[UR8][R18.64], R7 ;  /* 0x0000000712007986 */ /* 0x0001e6000c101908 */
[----:B-1----:R-:W-:Y:S01]  /*05f0*/  IMAD.WIDE R2, R5, 0x4, R22 ;  /* 0x0000000405027825 */ /* 0x002fe200078e0216 */
[----:B------:R0:W-:Y:S03]  /*0600*/  STG.E desc[UR8][R16.64], R10 ;  /* 0x0000000a10007986 */ /* 0x0001e6000c101908 */
[C---:B------:R-:W-:Y:S01]  /*0610*/  IMAD.WIDE R34, R6.reuse, 0x4, R34 ;  /* 0x0000000406227825 */ /* 0x040fe200078e0222 */
[----:B------:R0:W-:Y:S04]  /*0620*/  STG.E desc[UR8][R2.64], R0 ;  /* 0x0000000002007986 */ /* 0x0001e8000c101908 */
[----:B------:R-:W2:Y:S01]  /*0630*/  LDG.E R11, desc[UR8][R34.64] ;  /* 0x00000008220b7981 */ /* 0x000ea2000c1e1900 */
[----:B------:R-:W1:Y:S01]  /*0640*/  LDC.64 R12, c[0x0][0x388] ;  /* 0x0000e200ff0c7b82 */ /* 0x000e620000000a00 */
[----:B------:R-:W-:-:S04]  /*0650*/  IMAD.WIDE R32, R6, 0x4, R32 ;  /* 0x0000000406207825 */ /* 0x000fc800078e0220 */
[----:B--2---:R-:W-:-:S05]  /*0660*/  FADD R9, R0, R11 ;  /* 0x0000000b00097221 */ /* 0x004fca0000000000 */
[----:B------:R0:W-:Y:S04]  /*0670*/  STG.E desc[UR8][R32.64], R9 ;  /* 0x0000000920007986 */ /* 0x0001e8000c101908 */
[----:B-1----:R-:W2:Y:S01]  /*0680*/  LDG.E R12, desc[UR8][R12.64] ;  /* 0x000000080c0c7981 */ /* 0x002ea2000c1e1900 */
[----:B------:R-:W-:Y:S04]  /*0690*/  BSSY.RECONVERGENT B0, `(.L_x_131) ;  /* 0x0000014000007945 */ /* 0x000fe80003800200 */
[----:B------:R-:W-:Y:S01]  /*06a0*/  BSSY.RELIABLE B1, `(.L_x_132) ;  /* 0x000000d000017945 */ /* 0x000fe20003800100 */
[----:B--2---:R-:W-:-:S13]  /*06b0*/  FSETP.GE.AND P0, PT, R9, R12, PT ;  /* 0x0000000c0900720b */ /* 0x004fda0003f06000 */
[----:B0-----:R-:W-:Y:S05]  /*06c0*/  @!P0 BRA `(.L_x_133) ;  /* 0x0000000000188947 */ /* 0x001fea0003800000 */
[----:B------:R-:W0:Y:S02]  /*06d0*/  LDC.64 R2, c[0x0][0x390] ;  /* 0x0000e400ff027b82 */ /* 0x000e240000000a00 */
[----:B0-----:R-:W2:Y:S01]  /*06e0*/  LDG.E R3, desc[UR8][R2.64] ;  /* 0x0000000802037981 */ /* 0x001ea2000c1e1900 */
[----:B------:R-:W-:Y:S01]  /*06f0*/  HFMA2 R7, -RZ, RZ, 1.875, 0 ;  /* 0x3f800000ff077431 */ /* 0x000fe200000001ff */
[----:B--2---:R-:W-:-:S13]  /*0700*/  FSETP.GEU.AND P0, PT, R10, R3, PT ;  /* 0x000000030a00720b */ /* 0x004fda0003f0e000 */
[----:B------:R-:W-:Y:S05]  /*0710*/  @!P0 BREAK.RELIABLE B1 ;  /* 0x0000000000018942 */ /* 0x000fea0003800100 */
[----:B------:R-:W-:Y:S05]  /*0720*/  @!P0 BRA `(.L_x_134) ;  /* 0x0000000000288947 */ /* 0x000fea0003800000 */
.L_x_133:
[----:B------:R-:W-:Y:S01]  /*0730*/  FSETP.GEU.AND P0, PT, R0, -R11, PT ;  /* 0x8000000b0000720b */ /* 0x000fe20003f0e000 */
[----:B------:R-:W-:-:S12]  /*0740*/  IMAD.MOV.U32 R7, RZ, RZ, RZ ;  /* 0x000000ffff077224 */ /* 0x000fd800078e00ff */
[----:B------:R-:W-:Y:S05]  /*0750*/  @P0 BREAK.RELIABLE B1 ;  /* 0x0000000000010942 */ /* 0x000fea0003800100 */
[----:B------:R-:W-:Y:S05]  /*0760*/  @P0 BRA `(.L_x_134) ;  /* 0x0000000000180947 */ /* 0x000fea0003800000 */
[----:B------:R-:W-:Y:S05]  /*0770*/  BSYNC.RELIABLE B1 ;  /* 0x0000000000017941 */ /* 0x000fea0003800100 */
.L_x_132:
[----:B------:R-:W0:Y:S02]  /*0780*/  LDC.64 R2, c[0x0][0x398] ;  /* 0x0000e600ff027b82 */ /* 0x000e240000000a00 */
[----:B0-----:R-:W2:Y:S02]  /*0790*/  LDG.E R3, desc[UR8][R2.64] ;  /* 0x0000000802037981 */ /* 0x001ea4000c1e1900 */
[----:B--2---:R-:W-:-:S04]  /*07a0*/  FSETP.GT.AND P0, PT, R10, R3, PT ;  /* 0x000000030a00720b */ /* 0x004fc80003f04000 */
[----:B------:R-:W-:-:S04]  /*07b0*/  SEL R7, RZ, 0xffffffff, !P0 ;  /* 0xffffffffff077807 */ /* 0x000fc80004000000 */
[----:B------:R-:W-:-:S07]  /*07c0*/  I2FP.F32.S32 R7, R7 ;  /* 0x0000000700077245 */ /* 0x000fce0000201400 */
.L_x_134:
[----:B------:R-:W-:Y:S05]  /*07d0*/  BSYNC.RECONVERGENT B0 ;  /* 0x0000000000007941 */ /* 0x000fea0003800200 */
.L_x_131:
[----:B------:R-:W-:Y:S05]  /*07e0*/  WARPSYNC.ALL ;  /* 0x0000000000007948 */ /* 0x000fea0003800000 */
[----:B------:R-:W0:Y:S02]  /*07f0*/  LDC.64 R2, c[0x0][0x390] ;  /* 0x0000e400ff027b82 */ /* 0x000e240000000a00 */
[----:B0-----:R-:W2:Y:S01]  /*0800*/  LDG.E R0, desc[UR8][R2.64] ;  /* 0x0000000802007981 */ /* 0x001ea2000c1e1900 */
[----:B------:R-:W-:-:S06]  /*0810*/  UIADD3 UR6, UPT, UPT, UR4, 0x1, URZ ;  /* 0x0000000104067890 */ /* 0x000fcc000fffe0ff */
[----:B------:R-:W-:-:S04]  /*0820*/  I2FP.F32.U32 R11, UR6 ;  /* 0x00000006000b7c45 */ /* 0x000fc80008201000 */
[----:B--2---:R-:W-:-:S13]  /*0830*/  FSETP.GT.AND P0, PT, R0, R11, PT ;  /* 0x0000000b0000720b */ /* 0x004fda0003f04000 */
[----:B------:R-:W-:Y:S01]  /*0840*/  @!P0 FMUL R8, R12, R7 ;  /* 0x000000070c088220 */ /* 0x000fe20000400000 */
[----:B------:R-:W-:Y:S06]  /*0850*/  @!P0 BRA `(.L_x_135) ;  /* 0x00000000003c8947 */ /* 0x000fec0003800000 */
        /* <DEDUP_REMOVED lines=11> */
[----:B------:R-:W-:-:S07]  /*0910*/  MOV R8, 0x930 ;  /* 0x0000093000087802 */ /* 0x000fce0000000f00 */
[----:B------:R-:W-:Y:S05]  /*0920*/  CALL.REL.NOINC `($__internal_5_$__cuda_sm3x_div_rn_noftz_f32_slowpath) ;  /* 0x0000000c00587944 */ /* 0x000fea0003c00000 */
[----:B------:R-:W-:-:S07]  /*0930*/  MOV R11, R0 ;  /* 0x00000000000b7202 */ /* 0x000fce0000000f00 */
.L_x_136:
[----:B------:R-:W-:-:S07]  /*0940*/  FFMA R8, R12, R7, R11 ;  /* 0x000000070c087223 */ /* 0x000fce000000000b */
.L_x_135:
[----:B------:R-:W-:-:S04]  /*0950*/  IMAD.WIDE R14, R5, 0x4, R22 ;  /* 0x00000004050e7825 */ /* 0x000fc800078e0216 */
[----:B------:R-:W-:Y:S01]  /*0960*/  FADD R10, R10, R7 ;  /* 0x000000070a0a7221 */ /* 0x000fe20000000000 */
[----:B------:R-:W-:Y:S01]  /*0970*/  FADD R3, R9, -R8 ;  /* 0x8000000809037221 */ /* 0x000fe20000000000 */
[----:B------:R-:W-:-:S04]  /*0980*/  IMAD.WIDE R18, R6, 0x4, R18 ;  /* 0x0000000406127825 */ /* 0x000fc800078e0212 */
[C---:B------:R-:W-:Y:S01]  /*0990*/  IMAD.WIDE R16, R6.reuse, 0x4, R16 ;  /* 0x0000000406107825 */ /* 0x040fe200078e0210 */
[----:B------:R0:W-:Y:S03]  /*09a0*/  STG.E desc[UR8][R18.64], R7 ;  /* 0x0000000712007986 */ /* 0x0001e6000c101908 */
[C---:B------:R-:W-:Y:S01]  /*09b0*/  IMAD.WIDE R14, R6.reuse, 0x4, R14 ;  /* 0x00000004060e7825 */ /* 0x040fe200078e020e */
        /* <DEDUP_REMOVED lines=15> */
[----:B------:R-:W-:Y:S01]  /*0ab0*/  IMAD.MOV.U32 R7, RZ, RZ, 0x3f800000 ;  /* 0x3f800000ff077424 */ /* 0x000fe200078e00ff */
[----:B--2---:R-:W-:-:S13]  /*0ac0*/  FSETP.GEU.AND P0, PT, R10, R31, PT ;  /* 0x0000001f0a00720b */ /* 0x004fda0003f0e000 */
[----:B------:R-:W-:Y:S05]  /*0ad0*/  @!P0 BREAK.RELIABLE B1 ;  /* 0x0000000000018942 */ /* 0x000fea0003800100 */
[----:B------:R-:W-:Y:S05]  /*0ae0*/  @!P0 BRA `(.L_x_140) ;  /* 0x0000000000288947 */ /* 0x000fea0003800000 */
.L_x_139:
[----:B------:R-:W-:Y:S01]  /*0af0*/  FSETP.GEU.AND P0, PT, R3, -R0, PT ;  /* 0x800000000300720b */ /* 0x000fe20003f0e000 */
[----:B------:R-:W-:-:S12]  /*0b00*/  HFMA2 R7, -RZ, RZ, 0, 0 ;  /* 0x00000000ff077431 */ /* 0x000fd800000001ff */
[----:B------:R-:W-:Y:S05]  /*0b10*/  @P0 BREAK.RELIABLE B1 ;  /* 0x0000000000010942 */ /* 0x000fea0003800100 */
[----:B------:R-:W-:Y:S05]  /*0b20*/  @P0 BRA `(.L_x_140) ;  /* 0x0000000000180947 */ /* 0x000fea0003800000 */
[----:B------:R-:W-:Y:S05]  /*0b30*/  BSYNC.RELIABLE B1 ;  /* 0x0000000000017941 */ /* 0x000fea0003800100 */
.L_x_138:
[----:B------:R-:W0:Y:S02]  /*0b40*/  LDC.64 R2, c[0x0][0x398] ;  /* 0x0000e600ff027b82 */ /* 0x000e240000000a00 */
[----:B0-----:R-:W2:Y:S02]  /*0b50*/  LDG.E R3, desc[UR8][R2.64] ;  /* 0x0000000802037981 */ /* 0x001ea4000c1e1900 */
[----:B--2---:R-:W-:-:S04]  /*0b60*/  FSETP.GT.AND P0, PT, R10, R3, PT ;  /* 0x000000030a00720b */ /* 0x004fc80003f04000 */
[----:B------:R-:W-:-:S04]  /*0b70*/  SEL R7, RZ, 0xffffffff, !P0 ;  /* 0xffffffffff077807 */ /* 0x000fc80004000000 */
[----:B------:R-:W-:-:S07]  /*0b80*/  I2FP.F32.S32 R7, R7 ;  /* 0x0000000700077245 */ /* 0x000fce0000201400 */
.L_x_140:
[----:B------:R-:W-:Y:S05]  /*0b90*/  BSYNC.RECONVERGENT B0 ;  /* 0x0000000000007941 */ /* 0x000fea0003800200 */
.L_x_137:
        /* <DEDUP_REMOVED lines=21> */
[----:B------:R-:W-:-:S07]  /*0cf0*/  IMAD.MOV.U32 R11, RZ, RZ, R0 ;  /* 0x000000ffff0b7224 */ /* 0x000fce00078e0000 */
.L_x_142:
[----:B------:R-:W-:-:S07]  /*0d00*/  FFMA R8, R12, R7, R11 ;  /* 0x000000070c087223 */ /* 0x000fce000000000b */
.L_x_141:
[----:B------:R-:W-:-:S04]  /*0d10*/  IMAD.WIDE R18, R6, 0x4, R18 ;  /* 0x0000000406127825 */ /* 0x000fc800078e0212 */
[----:B------:R-:W-:Y:S01]  /*0d20*/  FADD R10, R10, R7 ;  /* 0x000000070a0a7221 */ /* 0x000fe20000000000 */
[----:B------:R-:W-:Y:S01]  /*0d30*/  FADD R3, R9, -R8 ;  /* 0x8000000809037221 */ /* 0x000fe20000000000 */
[C---:B------:R-:W-:Y:S01]  /*0d40*/  IMAD.WIDE R16, R6.reuse, 0x4, R16 ;  /* 0x0000000406107825 */ /* 0x040fe200078e0210 */
[----:B------:R0:W-:Y:S03]  /*0d50*/  STG.E desc[UR8][R18.64], R7 ;  /* 0x0000000712007986 */ /* 0x0001e6000c101908 */
[C---:B------:R-:W-:Y:S01]  /*0d60*/  IMAD.WIDE R14, R6.reuse, 0x4, R14 ;  /* 0x00000004060e7825 */ /* 0x040fe200078e020e */
[----:B------:R0:W-:Y:S03]  /*0d70*/  STG.E desc[UR8][R16.64], R10 ;  /* 0x0000000a10007986 */ /* 0x0001e6000c101908 */
[C---:B------:R-:W-:Y:S01]  /*0d80*/  IMAD.WIDE R34, R6.reuse, 0x4, R34 ;  /* 0x0000000406227825 */ /* 0x040fe200078e0222 */
[----:B------:R0:W-:Y:S05]  /*0d90*/  STG.E desc[UR8][R14.64], R3 ;  /* 0x000000030e007986 */ /* 0x0001ea000c101908 */
        /* <DEDUP_REMOVED lines=16> */
.L_x_145:
[----:B------:R-:W-:Y:S01]  /*0ea0*/  FSETP.GEU.AND P0, PT, R3, -R34, PT ;  /* 0x800000220300720b */ /* 0x000fe20003f0e000 */
[----:B------:R-:W-:-:S12]  /*0eb0*/  IMAD.MOV.U32 R7, RZ, RZ, RZ ;  /* 0x000000ffff077224 */ /* 0x000fd800078e00ff */
[----:B------:R-:W-:Y:S05]  /*0ec0*/  @P0 BREAK.RELIABLE B1 ;  /* 0x0000000000010942 */ /* 0x000fea0003800100 */
[----:B------:R-:W-:Y:S05]  /*0ed0*/  @P0 BRA `(.L_x_146) ;  /* 0x0000000000180947 */ /* 0x000fea0003800000 */
[----:B------:R-:W-:Y:S05]  /*0ee0*/  BSYNC.RELIABLE B1 ;  /* 0x0000000000017941 */ /* 0x000fea0003800100 */
.L_x_144:
[----:B------:R-:W0:Y:S02]  /*0ef0*/  LDC.64 R2, c[0x0][0x398] ;  /* 0x0000e600ff027b82 */ /* 0x000e240000000a00 */
[----:B0-----:R-:W2:Y:S02]  /*0f00*/  LDG.E R3, desc[UR8][R2.64] ;  /* 0x0000000802037981 */ /* 0x001ea4000c1e1900 */
[----:B--2---:R-:W-:-:S04]  /*0f10*/  FSETP.GT.AND P0, PT, R10, R3, PT ;  /* 0x000000030a00720b */ /* 0x004fc80003f04000 */
[----:B------:R-:W-:-:S04]  /*0f20*/  SEL R7, RZ, 0xffffffff, !P0 ;  /* 0xffffffffff077807 */ /* 0x000fc80004000000 */
[----:B------:R-:W-:-:S07]  /*0f30*/  I2FP.F32.S32 R7, R7 ;  /* 0x0000000700077245 */ /* 0x000fce0000201400 */
.L_x_146:
[----:B------:R-:W-:Y:S05]  /*0f40*/  BSYNC.RECONVERGENT B0 ;  /* 0x0000000000007941 */ /* 0x000fea0003800200 */
.L_x_143:
        /* <DEDUP_REMOVED lines=19> */
[----:B------:R-:W-:Y:S02]  /*1080*/  MOV R0, R8 ;  /* 0x0000000800007202 */ /* 0x000fe40000000f00 */
[----:B------:R-:W-:-:S07]  /*1090*/  MOV R8, 0x10b0 ;  /* 0x000010b000087802 */ /* 0x000fce0000000f00 */
[----:B------:R-:W-:Y:S05]  /*10a0*/  CALL.REL.NOINC `($__internal_5_$__cuda_sm3x_div_rn_noftz_f32_slowpath) ;  /* 0x0000000400787944 */ /* 0x000fea0003c00000 */
.L_x_148:
[----:B------:R-:W-:-:S07]  /*10b0*/  FFMA R0, R12, R7, R0 ;  /* 0x000000070c007223 */ /* 0x000fce0000000000 */
.L_x_147:
[----:B------:R-:W0:Y:S01]  /*10c0*/  LDC R2, c[0x0][0x3cc] ;  /* 0x0000f300ff027b82 */ /* 0x000e220000000800 */
[----:B------:R-:W-:-:S04]  /*10d0*/  IMAD.WIDE R18, R6, 0x4, R18 ;  /* 0x0000000406127825 */ /* 0x000fc800078e0212 */
[----:B------:R-:W-:Y:S01]  /*10e0*/  FADD R10, R10, R7 ;  /* 0x000000070a0a7221 */ /* 0x000fe20000000000 */
[----:B------:R-:W-:Y:S01]  /*10f0*/  FADD R0, R9, -R0 ;  /* 0x8000000009007221 */ /* 0x000fe20000000000 */
[----:B------:R-:W-:Y:S01]  /*1100*/  UIADD3 UR4, UPT, UPT, UR4, 0x4, URZ ;  /* 0x0000000404047890 */ /* 0x000fe2000fffe0ff */
[C---:B------:R-:W-:Y:S01]  /*1110*/  IMAD.WIDE R16, R6.reuse, 0x4, R16 ;  /* 0x0000000406107825 */ /* 0x040fe200078e0210 */
[----:B------:R3:W-:Y:S01]  /*1120*/  STG.E desc[UR8][R18.64], R7 ;  /* 0x0000000712007986 */ /* 0x0007e2000c101908 */
[C---:B------:R-:W-:Y:S02]  /*1130*/  LEA R5, R6.reuse, R5, 0x2 ;  /* 0x0000000506057211 */ /* 0x040fe400078e10ff */
[C---:B------:R-:W-:Y:S01]  /*1140*/  IMAD.WIDE R14, R6.reuse, 0x4, R14 ;  /* 0x00000004060e7825 */ /* 0x040fe200078e020e */
[----:B------:R3:W-:Y:S03]  /*1150*/  STG.E desc[UR8][R16.64], R10 ;  /* 0x0000000a10007986 */ /* 0x0007e6000c101908 */
[----:B------:R-:W-:Y:S01]  /*1160*/  IMAD R4, R6, 0x4, R4 ;  /* 0x0000000406047824 */ /* 0x000fe200078e0204 */
[----:B------:R3:W-:Y:S01]  /*1170*/  STG.E desc[UR8][R14.64], R0 ;  /* 0x000000000e007986 */ /* 0x0007e2000c101908 */
[----:B0-----:R-:W-:-:S04]  /*1180*/  LOP3.LUT R3, R2, 0x7ffffffc, RZ, 0xc0, !PT ;  /* 0x7ffffffc02037812 */ /* 0x001fc800078ec0ff */
[----:B------:R-:W-:-:S13]  /*1190*/  ISETP.NE.AND P0, PT, R3, UR4, PT ;  /* 0x0000000403007c0c */ /* 0x000fda000bf05270 */
[----:B---3--:R-:W-:Y:S05]  /*11a0*/  @P0 BRA `(.L_x_149) ;  /* 0xfffffff000300947 */ /* 0x008fea000383ffff */
[----:B------:R-:W-:-:S07]  /*11b0*/  IMAD.MOV.U32 R7, RZ, RZ, R3 ;  /* 0x000000ffff077224 */ /* 0x000fce00078e0003 */
.L_x_123:
[----:B------:R-:W-:-:S13]  /*11c0*/  LOP3.LUT P0, R2, R2, 0x3, RZ, 0xc0, !PT ;  /* 0x0000000302027812 */ /* 0x000fda000780c0ff */
[----:B------:R-:W-:Y:S05]  /*11d0*/  @!P0 EXIT ;  /* 0x000000000000894d */ /* 0x000fea0003800000 */
[----:B------:R-:W1:Y:S01]  /*11e0*/  S2R R4, SR_TID.X ;  /* 0x0000000000047919 */ /* 0x000e620000002100 */
[----:B------:R-:W2:Y:S01]  /*11f0*/  LDCU UR4, c[0x0][0x3d0] ;  /* 0x00007a00ff0477ac */ /* 0x000ea20008000800 */
[----:B------:R-:W3:Y:S01]  /*1200*/  LDC.64 R18, c[0x0][0x3b0] ;  /* 0x0000ec00ff127b82 */ /* 0x000ee20000000a00 */
[----:B------:R-:W-:Y:S01]  /*1210*/  IADD3 R9, PT, PT, -R2, RZ, RZ ;  /* 0x000000ff02097210 */ /* 0x000fe20007ffe1ff */
[----:B------:R-:W-:Y:S01]  /*1220*/  IMAD R17, R6, R7, R6 ;  /* 0x0000000706117224 */ /* 0x000fe200078e0206 */
[----:B------:R-:W1:Y:S05]  /*1230*/  LDCU UR6, c[0x0][0x3c8] ;  /* 0x00007900ff0677ac */ /* 0x000e6a0008000800 */
[----:B------:R-:W4:Y:S01]  /*1240*/  LDC.64 R20, c[0x0][0x380] ;  /* 0x0000e000ff147b82 */ /* 0x000f220000000a00 */
[----:B--2---:R-:W-:-:S04]  /*1250*/  IMAD R3, R7, UR4, RZ ;  /* 0x0000000407037c24 */ /* 0x004fc8000f8e02ff */
[----:B-1----:R-:W-:-:S04]  /*1260*/  IMAD R3, R3, UR6, R4 ;  /* 0x0000000603037c24 */ /* 0x002fc8000f8e0204 */
[----:B------:R-:W-:-:S07]  /*1270*/  VIADD R15, R3, UR5 ;  /* 0x00000005030f7c36 */ /* 0x000fce0008000000 */
.L_x_156:
[----:B----4-:R-:W-:-:S05]  /*1280*/  IMAD.WIDE R2, R15, 0x4, R20 ;  /* 0x000000040f027825 */ /* 0x010fca00078e0214 */
[----:B------:R-:W2:Y:S01]  /*1290*/  LDG.E R11, desc[UR8][R2.64] ;  /* 0x00000008020b7981 */ /* 0x000ea2000c1e1900 */
[----:B------:R-:W1:Y:S01]  /*12a0*/  LDC.64 R12, c[0x0][0x388] ;  /* 0x0000e200ff0c7b82 */ /* 0x000e620000000a00 */
[----:B------:R-:W-:-:S04]  /*12b0*/  IMAD.WIDE R22, R17, 0x4, R24 ;  /* 0x0000000411167825 */ /* 0x000fc800078e0218 */
[----:B--2---:R-:W-:-:S05]  /*12c0*/  FADD R4, R11, R0 ;  /* 0x000000000b047221 */ /* 0x004fca0000000000 */
[----:B------:R2:W-:Y:S04]  /*12d0*/  STG.E desc[UR8][R22.64], R4 ;  /* 0x0000000416007986 */ /* 0x0005e8000c101908 */
[----:B-1----:R-:W4:Y:S01]  /*12e0*/  LDG.E R12, desc[UR8][R12.64] ;  /* 0x000000080c0c7981 */ /* 0x002f22000c1e1900 */
[----:B------:R-:W-:Y:S04]  /*12f0*/  BSSY.RECONVERGENT B0, `(.L_x_150) ;  /* 0x0000014000007945 */ /* 0x000fe80003800200 */
[----:B------:R-:W-:Y:S01]  /*1300*/  BSSY.RELIABLE B1, `(.L_x_151) ;  /* 0x000000d000017945 */ /* 0x000fe20003800100 */
[----:B----4-:R-:W-:-:S13]  /*1310*/  FSETP.GE.AND P0, PT, R4, R12, PT ;  /* 0x0000000c0400720b */ /* 0x010fda0003f06000 */
[----:B--2---:R-:W-:Y:S05]  /*1320*/  @!P0 BRA `(.L_x_152) ;  /* 0x0000000000188947 */ /* 0x004fea0003800000 */
[----:B------:R-:W1:Y:S02]  /*1330*/  LDC.64 R2, c[0x0][0x390] ;  /* 0x0000e400ff027b82 */ /* 0x000e640000000a00 */
[----:B-1----:R-:W2:Y:S01]  /*1340*/  LDG.E R3, desc[UR8][R2.64] ;  /* 0x0000000802037981 */ /* 0x002ea2000c1e1900 */
[----:B------:R-:W-:Y:S01]  /*1350*/  HFMA2 R5, -RZ, RZ, 1.875, 0 ;  /* 0x3f800000ff057431 */ /* 0x000fe200000001ff */
[----:B--2---:R-:W-:-:S13]  /*1360*/  FSETP.GEU.AND P0, PT, R10, R3, PT ;  /* 0x000000030a00720b */ /* 0x004fda0003f0e000 */
[----:B------:R-:W-:Y:S05]  /*1370*/  @!P0 BREAK.RELIABLE B1 ;  /* 0x0000000000018942 */ /* 0x000fea0003800100 */
[----:B------:R-:W-:Y:S05]  /*1380*/  @!P0 BRA `(.L_x_153) ;  /* 0x0000000000288947 */ /* 0x000fea0003800000 */
.L_x_152:
[----:B------:R-:W-:Y:S01]  /*1390*/  FSETP.GEU.AND P0, PT, R0, -R11, PT ;  /* 0x8000000b0000720b */ /* 0x000fe20003f0e000 */
[----:B------:R-:W-:-:S12]  /*13a0*/  IMAD.MOV.U32 R5, RZ, RZ, RZ ;  /* 0x000000ffff057224 */ /* 0x000fd800078e00ff */
[----:B------:R-:W-:Y:S05]  /*13b0*/  @P0 BREAK.RELIABLE B1 ;  /* 0x0000000000010942 */ /* 0x000fea0003800100 */
[----:B------:R-:W-:Y:S05]  /*13c0*/  @P0 BRA `(.L_x_153) ;  /* 0x0000000000180947 */ /* 0x000fea0003800000 */
[----:B------:R-:W-:Y:S05]  /*13d0*/  BSYNC.RELIABLE B1 ;  /* 0x0000000000017941 */ /* 0x000fea0003800100 */
.L_x_151:
[----:B------:R-:W1:Y:S02]  /*13e0*/  LDC.64 R2, c[0x0][0x398] ;  /* 0x0000e600ff027b82 */ /* 0x000e640000000a00 */
[----:B-1----:R-:W2:Y:S02]  /*13f0*/  LDG.E R3, desc[UR8][R2.64] ;  /* 0x0000000802037981 */ /* 0x002ea4000c1e1900 */
[----:B--2---:R-:W-:-:S04]  /*1400*/  FSETP.GT.AND P0, PT, R10, R3, PT ;  /* 0x000000030a00720b */ /* 0x004fc80003f04000 */
[----:B------:R-:W-:-:S04]  /*1410*/  SEL R5, RZ, 0xffffffff, !P0 ;  /* 0xffffffffff057807 */ /* 0x000fc80004000000 */
[----:B------:R-:W-:-:S07]  /*1420*/  I2FP.F32.S32 R5, R5 ;  /* 0x0000000500057245 */ /* 0x000fce0000201400 */
.L_x_153:
[----:B------:R-:W-:Y:S05]  /*1430*/  BSYNC.RECONVERGENT B0 ;  /* 0x0000000000007941 */ /* 0x000fea0003800200 */
.L_x_150:
[----:B------:R-:W-:Y:S05]  /*1440*/  WARPSYNC.ALL ;  /* 0x0000000000007948 */ /* 0x000fea0003800000 */
[----:B------:R-:W1:Y:S02]  /*1450*/  LDC.64 R2, c[0x0][0x390] ;  /* 0x0000e400ff027b82 */ /* 0x000e640000000a00 */
[----:B-1----:R-:W2:Y:S01]  /*1460*/  LDG.E R8, desc[UR8][R2.64] ;  /* 0x0000000802087981 */ /* 0x002ea2000c1e1900 */
[----:B0-----:R-:W-:-:S04]  /*1470*/  I2FP.F32.U32 R0, R7 ;  /* 0x0000000700007245 */ /* 0x001fc80000201000 */
        /* <DEDUP_REMOVED lines=16> */
[----:B---3--:R-:W-:Y:S05]  /*1580*/  CALL.REL.NOINC `($__internal_5_$__cuda_sm3x_div_rn_noftz_f32_slowpath) ;  /* 0x0000000000407944 */ /* 0x008fea0003c00000 */
.L_x_155:
[----:B------:R-:W-:-:S07]  /*1590*/  FFMA R11, R12, R5, R0 ;  /* 0x000000050c0b7223 */ /* 0x000fce0000000000 */
.L_x_154:
[----:B------:R-:W-:-:S04]  /*15a0*/  IMAD.WIDE R2, R17, 0x4, R26 ;  /* 0x0000000411027825 */ /* 0x000fc800078e021a */
[----:B------:R-:W-:Y:S01]  /*15b0*/  FADD R10, R5, R10 ;  /* 0x0000000a050a7221 */ /* 0x000fe20000000000 */
[----:B------:R-:W-:Y:S01]  /*15c0*/  FADD R0, R4, -R11 ;  /* 0x8000000b04007221 */ /* 0x000fe20000000000 */
[----:B------:R-:W-:Y:S01]  /*15d0*/  IADD3 R7, PT, PT, R7, 0x1, RZ ;  /* 0x0000000107077810 */ /* 0x000fe20007ffe0ff */
[----:B------:R-:W-:Y:S01]  /*15e0*/  IMAD.WIDE R12, R17, 0x4, R28 ;  /* 0x00000004110c7825 */ /* 0x000fe200078e021c */
[----:B------:R1:W-:Y:S03]  /*15f0*/  STG.E desc[UR8][R2.64], R5 ;  /* 0x0000000502007986 */ /* 0x0003e6000c101908 */
[----:B---3--:R-:W-:Y:S01]  /*1600*/  IMAD.WIDE R22, R15, 0x4, R18 ;  /* 0x000000040f167825 */ /* 0x008fe200078e0212 */
[----:B------:R1:W-:Y:S01]  /*1610*/  STG.E desc[UR8][R12.64], R10 ;  /* 0x0000000a0c007986 */ /* 0x0003e2000c101908 */
[C---:B------:R-:W-:Y:S02]  /*1620*/  IADD3 R15, PT, PT, R6.reuse, R15, RZ ;  /* 0x0000000f060f7210 */ /* 0x040fe40007ffe0ff */
[----:B------:R-:W-:Y:S01]  /*1630*/  VIADD R9, R9, 0x1 ;  /* 0x0000000109097836 */ /* 0x000fe20000000000 */
[----:B------:R1:W-:Y:S01]  /*1640*/  STG.E desc[UR8][R22.64], R0 ;  /* 0x0000000016007986 */ /* 0x0003e2000c101908 */
[----:B------:R-:W-:-:S03]  /*1650*/  IMAD.IADD R17, R6, 0x1, R17 ;  /* 0x0000000106117824 */ /* 0x000fc600078e0211 */
[----:B------:R-:W-:-:S13]  /*1660*/  ISETP.NE.AND P0, PT, R9, RZ, PT ;  /* 0x000000ff0900720c */ /* 0x000fda0003f05270 */
[----:B-1----:R-:W-:Y:S05]  /*1670*/  @P0 BRA `(.L_x_156) ;  /* 0xfffffffc00000947 */ /* 0x002fea000383ffff */
[----:B------:R-:W-:Y:S05]  /*1680*/  EXIT ;  /* 0x000000000000794d */ /* 0x000fea0003800000 */
        .weak           $__internal_5_$__cuda_sm3x_div_rn_noftz_f32_slowpath
        .type           $__internal_5_$__cuda_sm3x_div_rn_noftz_f32_slowpath,@function
        .size           $__internal_5_$__cuda_sm3x_div_rn_noftz_f32_slowpath,(.L_x_171 - $__internal_5_$__cuda_sm3x_div_rn_noftz_f32_slowpath)
$__internal_5_$__cuda_sm3x_div_rn_noftz_f32_slowpath:
[----:B------:R-:W-:Y:S02]  /*1690*/  SHF.R.U32.HI R11, RZ, 0x17, R0 ;  /* 0x00000017ff0b7819 */ /* 0x000fe40000011600 */
[----:B------:R-:W-:Y:S02]  /*16a0*/  SHF.R.U32.HI R13, RZ, 0x17, R3 ;  /* 0x00000017ff0d7819 */ /* 0x000fe40000011603 */
[----:B------:R-:W-:Y:S02]  /*16b0*/  LOP3.LUT R11, R11, 0xff, RZ, 0xc0, !PT ;  /* 0x000000ff0b0b7812 */ /* 0x000fe400078ec0ff */
[----:B------:R-:W-:-:S03]  /*16c0*/  LOP3.LUT R13, R13, 0xff, RZ, 0xc0, !PT ;  /* 0x000000ff0d0d7812 */ /* 0x000fc600078ec0ff */
[----:B------:R-:W-:Y:S01]  /*16d0*/  VIADD R30, R11, 0xffffffff ;  /* 0xffffffff0b1e7836 */ /* 0x000fe20000000000 */
[----:B------:R-:W-:-:S04]  /*16e0*/  IADD3 R31, PT, PT, R13, -0x1, RZ ;  /* 0xffffffff0d1f7810 */ /* 0x000fc80007ffe0ff */
        /* <DEDUP_REMOVED lines=25> */
[----:B------:R-:W-:-:S04]  /*1880*/  @!P1 FFMA R0, R0, 1.84467440737095516160e+19, RZ ;  /* 0x5f80000000009823 */ /* 0x000fc800000000ff */
[----:B------:R-:W-:-:S07]  /*1890*/  @!P1 VIADD R2, R2, 0x40 ;  /* 0x0000004002029836 */ /* 0x000fce0000000000 */
.L_x_157:
[----:B------:R-:W-:Y:S02]  /*18a0*/  LEA R37, R11, 0xc0800000, 0x17 ;  /* 0xc08000000b257811 */ /* 0x000fe400078eb8ff */
[----:B------:R-:W-:Y:S02]  /*18b0*/  IADD3 R30, PT, PT, R13, -0x7f, RZ ;  /* 0xffffff810d1e7810 */ /* 0x000fe40007ffe0ff */
[----:B------:R-:W-:Y:S02]  /*18c0*/  IADD3 R37, PT, PT, -R37, R0, RZ ;  /* 0x0000000025257210 */ /* 0x000fe40007ffe1ff */
[C---:B------:R-:W-:Y:S01]  /*18d0*/  IADD3 R11, PT, PT, R30.reuse, 0x7f, -R11 ;  /* 0x0000007f1e0b7810 */ /* 0x040fe20007ffe80b */
[----:B------:R-:W-:Y:S01]  /*18e0*/  IMAD R3, R30, -0x800000, R3 ;  /* 0xff8000001e037824 */ /* 0x000fe200078e0203 */
[----:B------:R-:W0:Y:S01]  /*18f0*/  MUFU.RCP R31, R37 ;  /* 0x00000025001f7308 */ /* 0x000e220000001000 */
[----:B------:R-:W-:Y:S02]  /*1900*/  FADD.FTZ R0, -R37, -RZ ;  /* 0x800000ff25007221 */ /* 0x000fe40000010100 */
[----:B------:R-:W-:-:S02]  /*1910*/  IMAD.IADD R11, R11, 0x1, R2 ;  /* 0x000000010b0b7824 */ /* 0x000fc400078e0202 */
        /* <DEDUP_REMOVED lines=21> */
[CCC-:B------:R-:W-:Y:S01]  /*1a70*/  FFMA.RP R31, R13.reuse, R3.reuse, R30.reuse ;  /* 0x000000030d1f7223 */ /* 0x1c0fe2000000801e */
[----:B------:R-:W-:Y:S01]  /*1a80*/  FFMA.RM R30, R13, R3, R30 ;  /* 0x000000030d1e7223 */ /* 0x000fe2000000401e */
[C---:B------:R-:W-:Y:S01]  /*1a90*/  VIADD R3, R2.reuse, 0x20 ;  /* 0x0000002002037836 */ /* 0x040fe20000000000 */
[----:B------:R-:W-:Y:S02]  /*1aa0*/  ISETP.NE.AND P2, PT, R2, RZ, PT ;  /* 0x000000ff0200720c */ /* 0x000fe40003f45270 */
[----:B------:R-:W-:Y:S02]  /*1ab0*/  LOP3.LUT R11, R11, 0x7fffff, RZ, 0xc0, !PT ;  /* 0x007fffff0b0b7812 */ /* 0x000fe400078ec0ff */
[----:B------:R-:W-:Y:S02]  /*1ac0*/  FSETP.NEU.FTZ.AND P0, PT, R31, R30, PT ;  /* 0x0000001e1f00720b */ /* 0x000fe40003f1d000 */
[----:B------:R-:W-:-:S02]  /*1ad0*/  LOP3.LUT R30, R11, 0x800000, RZ, 0xfc, !PT ;  /* 0x008000000b1e7812 */ /* 0x000fc400078efcff */
[C---:B------:R-:W-:Y:S02]  /*1ae0*/  ISETP.NE.AND P1, PT, R2.reuse, RZ, PT ;  /* 0x000000ff0200720c */ /* 0x040fe40003f25270 */
        /* <DEDUP_REMOVED lines=9> */
[----:B------:R-:W-:-:S04]  /*1b80*/  LOP3.LUT R2, R2, R11, RZ, 0xc0, !PT ;  /* 0x0000000b02027212 */ /* 0x000fc800078ec0ff */
[----:B------:R-:W-:-:S04]  /*1b90*/  IADD3 R3, PT, PT, R3, R2, RZ ;  /* 0x0000000203037210 */ /* 0x000fc80007ffe0ff */
[----:B------:R-:W-:Y:S01]  /*1ba0*/  LOP3.LUT R0, R3, R0, RZ, 0xfc, !PT ;  /* 0x0000000003007212 */ /* 0x000fe200078efcff */
[----:B------:R-:W-:Y:S06]  /*1bb0*/  BRA `(.L_x_164) ;  /* 0x0000000000347947 */ /* 0x000fec0003800000 */
.L_x_163:
[----:B------:R-:W-:-:S04]  /*1bc0*/  LOP3.LUT R0, R0, 0x80000000, RZ, 0xc0, !PT ;  /* 0x8000000000007812 */ /* 0x000fc800078ec0ff */
[----:B------:R-:W-:Y:S01]  /*1bd0*/  LOP3.LUT R0, R0, 0x7f800000, RZ, 0xfc, !PT ;  /* 0x7f80000000007812 */ /* 0x000fe200078efcff */
[----:B------:R-:W-:Y:S06]  /*1be0*/  BRA `(.L_x_164) ;  /* 0x0000000000287947 */ /* 0x000fec0003800000 */
.L_x_162:
[----:B------:R-:W-:Y:S01]  /*1bf0*/  IMAD R0, R11, 0x800000, R0 ;  /* 0x008000000b007824 */ /* 0x000fe200078e0200 */
[----:B------:R-:W-:Y:S06]  /*1c00*/  BRA `(.L_x_164) ;  /* 0x0000000000207947 */ /* 0x000fec0003800000 */
.L_x_161:
[----:B------:R-:W-:-:S04]  /*1c10*/  LOP3.LUT R0, R0, 0x80000000, R3, 0x48, !PT ;  /* 0x8000000000007812 */ /* 0x000fc800078e4803 */
[----:B------:R-:W-:Y:S01]  /*1c20*/  LOP3.LUT R0, R0, 0x7f800000, RZ, 0xfc, !PT ;  /* 0x7f80000000007812 */ /* 0x000fe200078efcff */
[----:B------:R-:W-:Y:S06]  /*1c30*/  BRA `(.L_x_164) ;  /* 0x0000000000147947 */ /* 0x000fec0003800000 */
.L_x_160:
[----:B------:R-:W-:Y:S01]  /*1c40*/  LOP3.LUT R0, R0, 0x80000000, R3, 0x48, !PT ;  /* 0x8000000000007812 */ /* 0x000fe200078e4803 */
[----:B------:R-:W-:Y:S06]  /*1c50*/  BRA `(.L_x_164) ;  /* 0x00000000000c7947 */ /* 0x000fec0003800000 */
.L_x_159:
[----:B------:R-:W0:Y:S01]  /*1c60*/  MUFU.RSQ R0, -QNAN ;  /* 0xffc0000000007908 */ /* 0x000e220000001400 */
[----:B------:R-:W-:Y:S05]  /*1c70*/  BRA `(.L_x_164) ;  /* 0x0000000000047947 */ /* 0x000fea0003800000 */
.L_x_158:
[----:B------:R-:W-:-:S07]  /*1c80*/  FADD.FTZ R0, R3, R0 ;  /* 0x0000000003007221 */ /* 0x000fce0000010000 */
.L_x_164:
[----:B------:R-:W-:Y:S01]  /*1c90*/  HFMA2 R3, -RZ, RZ, 0, 0 ;  /* 0x00000000ff037431 */ /* 0x000fe200000001ff */
[----:B------:R-:W-:-:S04]  /*1ca0*/  MOV R2, R8 ;  /* 0x0000000800027202 */ /* 0x000fc80000000f00 */
[----:B0-----:R-:W-:Y:S05]  /*1cb0*/  RET.REL.NODEC R2 `(forward_kernel_fp32) ;  /* 0xffffffe002d07950 */ /* 0x001fea0003c3ffff */
.L_x_165:
        /* <DEDUP_REMOVED lines=12> */
.L_x_171:


//--------------------- .nv.shared.reserved.0     --------------------------
	.section	.nv.shared.reserved.0,"aw",@nobits
	.weak		__nv_reservedSMEM_offset_0_alias
	.size		__nv_reservedSMEM_offset_0_alias, 0, 64
	.other		__nv_reservedSMEM_offset_0_alias,@"STO_CUDA_RESERVED_SHARED STV_DEFAULT"
__nv_reservedSMEM_offset_0_alias:
	.zero		0
	.zero		64


//--------------------- .nv.constant0.backward_kernel_bf16 --------------------------
	.section	.nv.constant0.backward_kernel_bf16,"a",@progbits
	.sectionflags	@""
	.align	4
.nv.constant0.backward_kernel_bf16:
	.zero		996


//--------------------- .nv.constant0.forward_kernel_bf16 --------------------------
	.section	.nv.constant0.forward_kernel_bf16,"a",@progbits
	.sectionflags	@""
	.align	4
.nv.constant0.forward_kernel_bf16:
	.zero		980


//--------------------- .nv.constant0.backward_kernel_fp16 --------------------------
	.section	.nv.constant0.backward_kernel_fp16,"a",@progbits
	.sectionflags	@""
	.align	4
.nv.constant0.backward_kernel_fp16:
	.zero		996


//--------------------- .nv.constant0.backward_kernel_fp32 --------------------------
	.section	.nv.constant0.backward_kernel_fp32,"a",@progbits
	.sectionflags	@""
	.align	4
.nv.constant0.backward_kernel_fp32:
	.zero		996


//--------------------- .nv.constant0.forward_kernel_fp16 --------------------------
	.section	.nv.constant0.forward_kernel_fp16,"a",@progbits
	.sectionflags	@""
	.align	4
.nv.constant0.forward_kernel_fp16:
	.zero		980


//--------------------- .nv.constant0.forward_kernel_fp32 --------------------------
	.section	.nv.constant0.forward_kernel_fp32,"a",@progbits
	.sectionflags	@""
	.align	4
.nv.constant0.forward_kernel_fp32:
	.zero		980


//--------------------- SYMBOLS --------------------------

	.type		.nv.reservedSmem.offset0,@object
	.size		.nv.reservedSmem.offset0,0x4
